	.target	sm_80

	.elftype	@"ET_EXEC"


//--------------------- .note.nv.tkinfo           --------------------------
	.section	.note.nv.tkinfo,"",@"SHT_NOTE"
	.sectionflags	@"SHF_NOTE_NV_TKINFO"
	.tkinfo
        /*0018*/ 	.word	0x00000002
        /*0030*/ 	.string	""
        /*0030*/ 	.string	"ptxas"
        /*0030*/ 	.string	"Cuda compilation tools, release 13.0, V13.0.88"
        /*0030*/ 	.string	"Build cuda_13.0.r13.0/compiler.36424714_0"
        /*0030*/ 	.string	"-v  -suppress-debug-info  -lineinfo  -arch sm_80 "



//--------------------- .note.nv.cuinfo           --------------------------
	.section	.note.nv.cuinfo,"",@"SHT_NOTE"
	.sectionflags	@"SHF_NOTE_NV_CUINFO"
        /*0018*/ 	.short	0x0002
        /*001a*/ 	.short	0x0050
        /*001c*/ 	.short	0x0082
	.zero		2


//--------------------- .nv.info                  --------------------------
	.section	.nv.info,"",@"SHT_CUDA_INFO"
	.align	4


	//----- nvinfo : EIATTR_REGCOUNT
	.align		4
        /*0000*/ 	.byte	0x04, 0x2f
        /*0002*/ 	.short	(.L_1 - .L_0)
	.align		4
.L_0:
        /*0004*/ 	.word	index@(matmul_kernel)
        /*0008*/ 	.word	0x00000080


	//----- nvinfo : EIATTR_FRAME_SIZE
	.align		4
.L_1:
        /*000c*/ 	.byte	0x04, 0x11
        /*000e*/ 	.short	(.L_3 - .L_2)
	.align		4
.L_2:
        /*0010*/ 	.word	index@(matmul_kernel)
        /*0014*/ 	.word	0x00000000


	//----- nvinfo : EIATTR_MIN_STACK_SIZE
	.align		4
.L_3:
        /*0018*/ 	.byte	0x04, 0x12
        /*001a*/ 	.short	(.L_5 - .L_4)
	.align		4
.L_4:
        /*001c*/ 	.word	index@(matmul_kernel)
        /*0020*/ 	.word	0x00000000
.L_5:


//--------------------- .nv.info.matmul_kernel    --------------------------
	.section	.nv.info.matmul_kernel,"",@"SHT_CUDA_INFO"
	.sectionflags	@""
	.align	4


	//----- nvinfo : EIATTR_CUDA_API_VERSION
	.align		4
        /*0000*/ 	.byte	0x04, 0x37
        /*0002*/ 	.short	(.L_7 - .L_6)
.L_6:
        /*0004*/ 	.word	0x00000082


	//----- nvinfo : EIATTR_SW2861232_WAR
	.align		4
.L_7:
        /*0008*/ 	.byte	0x01, 0x35
	.zero		2


	//----- nvinfo : EIATTR_PARAM_CBANK
	.align		4
        /*000c*/ 	.byte	0x04, 0x0a
        /*000e*/ 	.short	(.L_9 - .L_8)
	.align		4
.L_8:
        /*0010*/ 	.word	index@(.nv.constant0.matmul_kernel)
        /*0014*/ 	.short	0x0160
        /*0016*/ 	.short	0x0050


	//----- nvinfo : EIATTR_CBANK_PARAM_SIZE
	.align		4
.L_9:
        /*0018*/ 	.byte	0x03, 0x19
        /*001a*/ 	.short	0x0050


	//----- nvinfo : EIATTR_KPARAM_INFO
	.align		4
        /*001c*/ 	.byte	0x04, 0x17
        /*001e*/ 	.short	(.L_11 - .L_10)
.L_10:
        /*0020*/ 	.word	0x00000000
        /*0024*/ 	.short	0x000d
        /*0026*/ 	.short	0x0048
        /*0028*/ 	.byte	0x00, 0xf4, 0x21, 0x00


	//----- nvinfo : EIATTR_KPARAM_INFO
	.align		4
.L_11:
        /*002c*/ 	.byte	0x04, 0x17
        /*002e*/ 	.short	(.L_13 - .L_12)
.L_12:
        /*0030*/ 	.word	0x00000000
        /*0034*/ 	.short	0x000c
        /*0036*/ 	.short	0x0040
        /*0038*/ 	.byte	0x00, 0xf4, 0x21, 0x00


	//----- nvinfo : EIATTR_KPARAM_INFO
	.align		4
.L_13:
        /*003c*/ 	.byte	0x04, 0x17
        /*003e*/ 	.short	(.L_15 - .L_14)
.L_14:
        /*0040*/ 	.word	0x00000000
        /*0044*/ 	.short	0x000b
        /*0046*/ 	.short	0x0038
        /*0048*/ 	.byte	0x00, 0xf0, 0x11, 0x00


	//----- nvinfo : EIATTR_KPARAM_INFO
	.align		4
.L_15:
        /*004c*/ 	.byte	0x04, 0x17
        /*004e*/ 	.short	(.L_17 - .L_16)
.L_16:
        /*0050*/ 	.word	0x00000000
        /*0054*/ 	.short	0x000a
        /*0056*/ 	.short	0x0034
        /*0058*/ 	.byte	0x00, 0xf0, 0x11, 0x00


	//----- nvinfo : EIATTR_KPARAM_INFO
	.align		4
.L_17:
        /*005c*/ 	.byte	0x04, 0x17
        /*005e*/ 	.short	(.L_19 - .L_18)
.L_18:
        /*0060*/ 	.word	0x00000000
        /*0064*/ 	.short	0x0009
        /*0066*/ 	.short	0x0030
        /*0068*/ 	.byte	0x00, 0xf0, 0x11, 0x00


	//----- nvinfo : EIATTR_KPARAM_INFO
	.align		4
.L_19:
        /*006c*/ 	.byte	0x04, 0x17
        /*006e*/ 	.short	(.L_21 - .L_20)
.L_20:
        /*0070*/ 	.word	0x00000000
        /*0074*/ 	.short	0x0008
        /*0076*/ 	.short	0x002c
        /*0078*/ 	.byte	0x00, 0xf0, 0x11, 0x00


	//----- nvinfo : EIATTR_KPARAM_INFO
	.align		4
.L_21:
        /*007c*/ 	.byte	0x04, 0x17
        /*007e*/ 	.short	(.L_23 - .L_22)
.L_22:
        /*0080*/ 	.word	0x00000000
        /*0084*/ 	.short	0x0007
        /*0086*/ 	.short	0x0028
        /*0088*/ 	.byte	0x00, 0xf0, 0x11, 0x00


	//----- nvinfo : EIATTR_KPARAM_INFO
	.align		4
.L_23:
        /*008c*/ 	.byte	0x04, 0x17
        /*008e*/ 	.short	(.L_25 - .L_24)
.L_24:
        /*0090*/ 	.word	0x00000000
        /*0094*/ 	.short	0x0006
        /*0096*/ 	.short	0x0024
        /*0098*/ 	.byte	0x00, 0xf0, 0x11, 0x00


	//----- nvinfo : EIATTR_KPARAM_INFO
	.align		4
.L_25:
        /*009c*/ 	.byte	0x04, 0x17
        /*009e*/ 	.short	(.L_27 - .L_26)
.L_26:
        /*00a0*/ 	.word	0x00000000
        /*00a4*/ 	.short	0x0005
        /*00a6*/ 	.short	0x0020
        /*00a8*/ 	.byte	0x00, 0xf0, 0x11, 0x00


	//----- nvinfo : EIATTR_KPARAM_INFO
	.align		4
.L_27:
        /*00ac*/ 	.byte	0x04, 0x17
        /*00ae*/ 	.short	(.L_29 - .L_28)
.L_28:
        /*00b0*/ 	.word	0x00000000
        /*00b4*/ 	.short	0x0004
        /*00b6*/ 	.short	0x001c
        /*00b8*/ 	.byte	0x00, 0xf0, 0x11, 0x00


	//----- nvinfo : EIATTR_KPARAM_INFO
	.align		4
.L_29:
        /*00bc*/ 	.byte	0x04, 0x17
        /*00be*/ 	.short	(.L_31 - .L_30)
.L_30:
        /*00c0*/ 	.word	0x00000000
        /*00c4*/ 	.short	0x0003
        /*00c6*/ 	.short	0x0018
        /*00c8*/ 	.byte	0x00, 0xf0, 0x11, 0x00


	//----- nvinfo : EIATTR_KPARAM_INFO
	.align		4
.L_31:
        /*00cc*/ 	.byte	0x04, 0x17
        /*00ce*/ 	.short	(.L_33 - .L_32)
.L_32:
        /*00d0*/ 	.word	0x00000000
        /*00d4*/ 	.short	0x0002
        /*00d6*/ 	.short	0x0010
        /*00d8*/ 	.byte	0x00, 0xf4, 0x21, 0x00


	//----- nvinfo : EIATTR_KPARAM_INFO
	.align		4
.L_33:
        /*00dc*/ 	.byte	0x04, 0x17
        /*00de*/ 	.short	(.L_35 - .L_34)
.L_34:
        /*00e0*/ 	.word	0x00000000
        /*00e4*/ 	.short	0x0001
        /*00e6*/ 	.short	0x0008
        /*00e8*/ 	.byte	0x00, 0xf4, 0x21, 0x00


	//----- nvinfo : EIATTR_KPARAM_INFO
	.align		4
.L_35:
        /*00ec*/ 	.byte	0x04, 0x17
        /*00ee*/ 	.short	(.L_37 - .L_36)
.L_36:
        /*00f0*/ 	.word	0x00000000
        /*00f4*/ 	.short	0x0000
        /*00f6*/ 	.short	0x0000
        /*00f8*/ 	.byte	0x00, 0xf4, 0x21, 0x00


	//----- nvinfo : EIATTR_MAXREG_COUNT
	.align		4
.L_37:
        /*00fc*/ 	.byte	0x03, 0x1b
        /*00fe*/ 	.short	0x00ff


	//----- nvinfo : EIATTR_NUM_BARRIERS
	.align		4
        /*0100*/ 	.byte	0x02, 0x4c
        /*0102*/ 	.byte	0x01
	.zero		1


	//----- nvinfo : EIATTR_MERCURY_ISA_VERSION
	.align		4
        /*0104*/ 	.byte	0x03, 0x5f
        /*0106*/ 	.short	0x0000


	//----- nvinfo : EIATTR_EXIT_INSTR_OFFSETS
	.align		4
        /*0108*/ 	.byte	0x04, 0x1c
        /*010a*/ 	.short	(.L_39 - .L_38)


	//   ....[0]....
.L_38:
        /*010c*/ 	.word	0x00002020


	//   ....[1]....
        /*0110*/ 	.word	0x00002050


	//----- nvinfo : EIATTR_REQNTID
	.align		4
.L_39:
        /*0114*/ 	.byte	0x04, 0x10
        /*0116*/ 	.short	(.L_41 - .L_40)
.L_40:
        /*0118*/ 	.word	0x00000040
        /*011c*/ 	.word	0x00000001
        /*0120*/ 	.word	0x00000001
.L_41:


//--------------------- .nv.callgraph             --------------------------
	.section	.nv.callgraph,"",@"SHT_CUDA_CALLGRAPH"
	.align	4
	.sectionentsize	8
	.align		4
        /*0000*/ 	.word	0x00000000
	.align		4
        /*0004*/ 	.word	0xffffffff
	.align		4
        /*0008*/ 	.word	0x00000000
	.align		4
        /*000c*/ 	.word	0xfffffffe
	.align		4
        /*0010*/ 	.word	0x00000000
	.align		4
        /*0014*/ 	.word	0xfffffffd
	.align		4
        /*0018*/ 	.word	0x00000000
	.align		4
        /*001c*/ 	.word	0xfffffffc


//--------------------- .nv.rel.action            --------------------------
	.section	.nv.rel.action,"",@"SHT_CUDA_RELOCINFO"
	.align	8
	.sectionentsize	8
        /*0000*/ 	.byte	0x73, 0x00, 0x00, 0x00, 0x00, 0x00, 0x00, 0x00, 0x00, 0x00, 0x00, 0x11, 0x25, 0x00, 0x05, 0x36


//--------------------- .nv.constant0.matmul_kernel --------------------------
	.section	.nv.constant0.matmul_kernel,"a",@progbits
	.sectionflags	@""
	.align	4
.nv.constant0.matmul_kernel:
	.zero		432


//--------------------- .text.matmul_kernel       --------------------------
	.section	.text.matmul_kernel,"ax",@progbits
	.sectioninfo	@"SHI_REGISTERS=128"
	.align	128
        .global         matmul_kernel
        .type           matmul_kernel,@function
        .size           matmul_kernel,(.L_x_3 - matmul_kernel)
        .other          matmul_kernel,@"STO_CUDA_ENTRY STV_DEFAULT"
matmul_kernel:
.text.matmul_kernel:
[----:B------:R-:W-:Y:S02]  /*0000*/  IMAD.MOV.U32 R1, RZ, RZ, c[0x0][0x28] ;  /* 0x00000a00ff017624 */ /* 0x000fe400078e00ff */
[----:B------:R-:W-:Y:S01]  /*0010*/  IMAD.MOV.U32 R0, RZ, RZ, c[0x0][0x17c] ;  /* 0x00005f00ff007624 */ /* 0x000fe200078e00ff */
[----:B------:R-:W0:Y:S01]  /*0020*/  S2R R5, SR_CTAID.X ;  /* 0x0000000000057919 */ /* 0x000e220000002500 */
[----:B------:R-:W-:Y:S01]  /*0030*/  IMAD.MOV.U32 R18, RZ, RZ, c[0x0][0x180] ;  /* 0x00006000ff127624 */ /* 0x000fe200078e00ff */
[----:B------:R-:W-:Y:S01]  /*0040*/  ULDC.64 UR6, c[0x0][0x118] ;  /* 0x0000460000067ab9 */ /* 0x000fe20000000a00 */
[----:B------:R-:W-:Y:S01]  /*0050*/  CS2R R44, SRZ ;  /* 0x00000000002c7805 */ /* 0x000fe2000001ff00 */
[----:B------:R-:W-:Y:S01]  /*0060*/  IADD3 R0, R0, 0xf, RZ ;  /* 0x0000000f00007810 */ /* 0x000fe20007ffe0ff */
[----:B------:R-:W-:Y:S01]  /*0070*/  CS2R R46, SRZ ;  /* 0x00000000002e7805 */ /* 0x000fe2000001ff00 */
[----:B------:R-:W-:Y:S02]  /*0080*/  IADD3 R18, R18, 0x1f, RZ ;  /* 0x0000001f12127810 */ /* 0x000fe40007ffe0ff */
[----:B------:R-:W-:-:S04]  /*0090*/  SHF.R.S32.HI R3, RZ, 0x1f, R0 ;  /* 0x0000001fff037819 */ /* 0x000fc80000011400 */
[----:B------:R-:W-:-:S04]  /*00a0*/  LEA.HI R3, R3, R0, RZ, 0x4 ;  /* 0x0000000003037211 */ /* 0x000fc800078f20ff */
[----:B------:R-:W-:-:S05]  /*00b0*/  SHF.R.S32.HI R3, RZ, 0x4, R3 ;  /* 0x00000004ff037819 */ /* 0x000fca0000011403 */
[----:B------:R-:W-:Y:S01]  /*00c0*/  IMAD.SHL.U32 R4, R3, 0x8, RZ ;  /* 0x0000000803047824 */ /* 0x000fe200078e00ff */
[----:B0-----:R-:W-:-:S04]  /*00d0*/  IABS R8, R5 ;  /* 0x0000000500087213 */ /* 0x001fc80000000000 */
[-C--:B------:R-:W-:Y:S02]  /*00e0*/  IABS R7, R4.reuse ;  /* 0x0000000400077213 */ /* 0x080fe40000000000 */
[----:B------:R-:W-:Y:S02]  /*00f0*/  IABS R10, R4 ;  /* 0x00000004000a7213 */ /* 0x000fe40000000000 */
[----:B------:R-:W0:Y:S08]  /*0100*/  I2F.RP R0, R7 ;  /* 0x0000000700007306 */ /* 0x000e300000209400 */
[----:B0-----:R-:W0:Y:S02]  /*0110*/  MUFU.RCP R0, R0 ;  /* 0x0000000000007308 */ /* 0x001e240000001000 */
[----:B0-----:R-:W-:Y:S01]  /*0120*/  IADD3 R2, R0, 0xffffffe, RZ ;  /* 0x0ffffffe00027810 */ /* 0x001fe20007ffe0ff */
[----:B------:R-:W-:-:S05]  /*0130*/  IMAD.MOV R0, RZ, RZ, -R10 ;  /* 0x000000ffff007224 */ /* 0x000fca00078e0a0a */
[----:B------:R0:W1:Y:S02]  /*0140*/  F2I.FTZ.U32.TRUNC.NTZ R3, R2 ;  /* 0x0000000200037305 */ /* 0x000064000021f000 */
[----:B0-----:R-:W-:Y:S02]  /*0150*/  IMAD.MOV.U32 R2, RZ, RZ, RZ ;  /* 0x000000ffff027224 */ /* 0x001fe400078e00ff */
[----:B-1----:R-:W-:-:S04]  /*0160*/  IMAD.MOV R6, RZ, RZ, -R3 ;  /* 0x000000ffff067224 */ /* 0x002fc800078e0a03 */
[----:B------:R-:W-:Y:S02]  /*0170*/  IMAD R9, R6, R7, RZ ;  /* 0x0000000706097224 */ /* 0x000fe400078e02ff */
[----:B------:R-:W-:Y:S02]  /*0180*/  IMAD.MOV.U32 R6, RZ, RZ, R8 ;  /* 0x000000ffff067224 */ /* 0x000fe400078e0008 */
[----:B------:R-:W-:-:S06]  /*0190*/  IMAD.HI.U32 R3, R3, R9, R2 ;  /* 0x0000000903037227 */ /* 0x000fcc00078e0002 */
[----:B------:R-:W-:-:S04]  /*01a0*/  IMAD.HI.U32 R3, R3, R6, RZ ;  /* 0x0000000603037227 */ /* 0x000fc800078e00ff */
[----:B------:R-:W-:-:S05]  /*01b0*/  IMAD R0, R3, R0, R6 ;  /* 0x0000000003007224 */ /* 0x000fca00078e0206 */
[----:B------:R-:W-:-:S13]  /*01c0*/  ISETP.GT.U32.AND P1, PT, R7, R0, PT ;  /* 0x000000000700720c */ /* 0x000fda0003f24070 */
[----:B------:R-:W-:Y:S01]  /*01d0*/  @!P1 IMAD.IADD R0, R0, 0x1, -R7 ;  /* 0x0000000100009824 */ /* 0x000fe200078e0a07 */
[----:B------:R-:W-:Y:S02]  /*01e0*/  @!P1 IADD3 R3, R3, 0x1, RZ ;  /* 0x0000000103039810 */ /* 0x000fe40007ffe0ff */
[----:B------:R-:W-:Y:S02]  /*01f0*/  ISETP.NE.AND P1, PT, R4, RZ, PT ;  /* 0x000000ff0400720c */ /* 0x000fe40003f25270 */
[----:B------:R-:W-:Y:S02]  /*0200*/  ISETP.GE.U32.AND P0, PT, R0, R7, PT ;  /* 0x000000070000720c */ /* 0x000fe40003f06070 */
[----:B------:R-:W-:-:S04]  /*0210*/  LOP3.LUT R0, R5, R4, RZ, 0x3c, !PT ;  /* 0x0000000405007212 */ /* 0x000fc800078e3cff */
[----:B------:R-:W-:Y:S01]  /*0220*/  ISETP.GE.AND P2, PT, R0, RZ, PT ;  /* 0x000000ff0000720c */ /* 0x000fe20003f46270 */
[----:B------:R-:W-:-:S05]  /*0230*/  IMAD.MOV.U32 R0, RZ, RZ, 0x1f ;  /* 0x0000001fff007424 */ /* 0x000fca00078e00ff */
[----:B------:R-:W-:Y:S02]  /*0240*/  IADD3 R0, R0, c[0x0][0x178], RZ ;  /* 0x00005e0000007a10 */ /* 0x000fe40007ffe0ff */
[----:B------:R-:W-:-:S05]  /*0250*/  @P0 IADD3 R3, R3, 0x1, RZ ;  /* 0x0000000103030810 */ /* 0x000fca0007ffe0ff */
[----:B------:R-:W-:Y:S01]  /*0260*/  IMAD.MOV.U32 R2, RZ, RZ, R3 ;  /* 0x000000ffff027224 */ /* 0x000fe200078e0003 */
[----:B------:R-:W-:-:S03]  /*0270*/  SHF.R.S32.HI R3, RZ, 0x1f, R0 ;  /* 0x0000001fff037819 */ /* 0x000fc60000011400 */
[----:B------:R-:W-:Y:S01]  /*0280*/  @!P2 IMAD.MOV R2, RZ, RZ, -R2 ;  /* 0x000000ffff02a224 */ /* 0x000fe200078e0a02 */
[----:B------:R-:W-:Y:S02]  /*0290*/  @!P1 LOP3.LUT R2, RZ, R4, RZ, 0x33, !PT ;  /* 0x00000004ff029212 */ /* 0x000fe400078e33ff */
[----:B------:R-:W-:-:S03]  /*02a0*/  LEA.HI R3, R3, R0, RZ, 0x5 ;  /* 0x0000000003037211 */ /* 0x000fc600078f28ff */
[----:B------:R-:W-:Y:S02]  /*02b0*/  IMAD.SHL.U32 R14, R2, 0x8, RZ ;  /* 0x00000008020e7824 */ /* 0x000fe400078e00ff */
[----:B------:R-:W-:-:S03]  /*02c0*/  IMAD.MOV R2, RZ, RZ, -R2 ;  /* 0x000000ffff027224 */ /* 0x000fc600078e0a02 */
[----:B------:R-:W-:Y:S01]  /*02d0*/  LEA.HI.SX32 R3, R3, -R14, 0x1b ;  /* 0x8000000e03037211 */ /* 0x000fe200078fdaff */
[----:B------:R-:W-:-:S03]  /*02e0*/  IMAD R4, R4, R2, R5 ;  /* 0x0000000204047224 */ /* 0x000fc600078e0205 */
[----:B------:R-:W-:Y:S02]  /*02f0*/  IMNMX R11, R3, 0x8, PT ;  /* 0x00000008030b7817 */ /* 0x000fe40003800200 */
[----:B------:R-:W-:Y:S02]  /*0300*/  IABS R9, R4 ;  /* 0x0000000400097213 */ /* 0x000fe40000000000 */
[----:B------:R-:W-:-:S04]  /*0310*/  IABS R7, R11 ;  /* 0x0000000b00077213 */ /* 0x000fc80000000000 */
[----:B------:R-:W0:Y:S08]  /*0320*/  I2F.RP R0, R7 ;  /* 0x0000000700007306 */ /* 0x000e300000209400 */
[----:B0-----:R-:W0:Y:S02]  /*0330*/  MUFU.RCP R0, R0 ;  /* 0x0000000000007308 */ /* 0x001e240000001000 */
[----:B0-----:R-:W-:-:S06]  /*0340*/  IADD3 R3, R0, 0xffffffe, RZ ;  /* 0x0ffffffe00037810 */ /* 0x001fcc0007ffe0ff */
[----:B------:R-:W0:Y:S02]  /*0350*/  F2I.FTZ.U32.TRUNC.NTZ R3, R3 ;  /* 0x0000000300037305 */ /* 0x000e24000021f000 */
[----:B0-----:R-:W-:-:S04]  /*0360*/  IMAD.MOV R6, RZ, RZ, -R3 ;  /* 0x000000ffff067224 */ /* 0x001fc800078e0a03 */
[----:B------:R-:W-:Y:S01]  /*0370*/  IMAD.MOV.U32 R2, RZ, RZ, R6 ;  /* 0x000000ffff027224 */ /* 0x000fe200078e0006 */
[----:B------:R-:W-:-:S03]  /*0380*/  IABS R6, R11 ;  /* 0x0000000b00067213 */ /* 0x000fc60000000000 */
[----:B------:R-:W-:Y:S02]  /*0390*/  IMAD R5, R2, R7, RZ ;  /* 0x0000000702057224 */ /* 0x000fe400078e02ff */
[----:B------:R-:W-:Y:S02]  /*03a0*/  IMAD.MOV.U32 R2, RZ, RZ, RZ ;  /* 0x000000ffff027224 */ /* 0x000fe400078e00ff */
[----:B------:R-:W-:Y:S02]  /*03b0*/  IMAD.MOV R0, RZ, RZ, -R6 ;  /* 0x000000ffff007224 */ /* 0x000fe400078e0a06 */
        /* <DEDUP_REMOVED lines=9> */
[----:B------:R-:W-:Y:S02]  /*0450*/  ISETP.GE.AND P2, PT, R0, RZ, PT ;  /* 0x000000ff0000720c */ /* 0x000fe40003f46270 */
[----:B------:R-:W0:Y:S05]  /*0460*/  S2R R0, SR_TID.X ;  /* 0x0000000000007919 */ /* 0x000e2a0000002100 */
[----:B------:R-:W-:Y:S02]  /*0470*/  @P0 IADD3 R2, R2, 0x1, RZ ;  /* 0x0000000102020810 */ /* 0x000fe40007ffe0ff */
[----:B------:R-:W-:-:S03]  /*0480*/  ISETP.GE.AND P0, PT, R18, 0x20, PT ;  /* 0x000000201200780c */ /* 0x000fc60003f06270 */
[----:B------:R-:W-:-:S04]  /*0490*/  IMAD.MOV.U32 R3, RZ, RZ, R2 ;  /* 0x000000ffff037224 */ /* 0x000fc800078e0002 */
[----:B------:R-:W-:Y:S01]  /*04a0*/  @!P2 IMAD.MOV R3, RZ, RZ, -R3 ;  /* 0x000000ffff03a224 */ /* 0x000fe200078e0a03 */
[----:B------:R-:W-:-:S05]  /*04b0*/  @!P1 LOP3.LUT R3, RZ, R11, RZ, 0x33, !PT ;  /* 0x0000000bff039212 */ /* 0x000fca00078e33ff */
[----:B------:R-:W-:Y:S02]  /*04c0*/  IMAD.MOV R2, RZ, RZ, -R3 ;  /* 0x000000ffff027224 */ /* 0x000fe400078e0a03 */
[----:B------:R-:W-:Y:S02]  /*04d0*/  IMAD.SHL.U32 R13, R3, 0x10, RZ ;  /* 0x00000010030d7824 */ /* 0x000fe400078e00ff */
[----:B------:R-:W-:Y:S01]  /*04e0*/  IMAD R2, R11, R2, R4 ;  /* 0x000000020b027224 */ /* 0x000fe200078e0204 */
[C---:B0-----:R-:W-:Y:S02]  /*04f0*/  LOP3.LUT R3, R0.reuse, 0x1f, RZ, 0xc0, !PT ;  /* 0x0000001f00037812 */ /* 0x041fe400078ec0ff */
[----:B------:R-:W-:Y:S01]  /*0500*/  LOP3.LUT R4, R0, 0x20, RZ, 0xc0, !PT ;  /* 0x0000002000047812 */ /* 0x000fe200078ec0ff */
[----:B------:R-:W-:Y:S01]  /*0510*/  IMAD.IADD R14, R14, 0x1, R2 ;  /* 0x000000010e0e7824 */ /* 0x000fe200078e0202 */
[----:B------:R-:W-:-:S04]  /*0520*/  SHF.R.U32.HI R2, RZ, 0x5, R0 ;  /* 0x00000005ff027819 */ /* 0x000fc80000011600 */
[----:B------:R-:W-:-:S04]  /*0530*/  SGXT.U32 R2, R2, 0x1 ;  /* 0x000000010202781a */ /* 0x000fc80000000000 */
[C---:B------:R-:W-:Y:S02]  /*0540*/  LOP3.LUT R5, R13.reuse, R2, RZ, 0xfc, !PT ;  /* 0x000000020d057212 */ /* 0x040fe400078efcff */
[C-C-:B------:R-:W-:Y:S02]  /*0550*/  LOP3.LUT R6, R13.reuse, 0x2, R2.reuse, 0xfe, !PT ;  /* 0x000000020d067812 */ /* 0x140fe400078efe02 */
[C-C-:B------:R-:W-:Y:S02]  /*0560*/  LOP3.LUT R7, R13.reuse, 0x4, R2.reuse, 0xfe, !PT ;  /* 0x000000040d077812 */ /* 0x140fe400078efe02 */
[C-C-:B------:R-:W-:Y:S02]  /*0570*/  LOP3.LUT R8, R13.reuse, 0x6, R2.reuse, 0xfe, !PT ;  /* 0x000000060d087812 */ /* 0x140fe400078efe02 */
[C-C-:B------:R-:W-:Y:S02]  /*0580*/  LOP3.LUT R9, R13.reuse, 0x8, R2.reuse, 0xfe, !PT ;  /* 0x000000080d097812 */ /* 0x140fe400078efe02 */
[----:B------:R-:W-:-:S02]  /*0590*/  LOP3.LUT R10, R13, 0xa, R2, 0xfe, !PT ;  /* 0x0000000a0d0a7812 */ /* 0x000fc400078efe02 */
[C-C-:B------:R-:W-:Y:S02]  /*05a0*/  LOP3.LUT R11, R13.reuse, 0xc, R2.reuse, 0xfe, !PT ;  /* 0x0000000c0d0b7812 */ /* 0x140fe400078efe02 */
[----:B------:R-:W-:Y:S01]  /*05b0*/  LOP3.LUT R12, R13, 0xe, R2, 0xfe, !PT ;  /* 0x0000000e0d0c7812 */ /* 0x000fe200078efe02 */
[----:B------:R-:W-:Y:S01]  /*05c0*/  IMAD R13, R14, 0x20, R3 ;  /* 0x000000200e0d7824 */ /* 0x000fe200078e0203 */
[----:B------:R-:W-:Y:S05]  /*05d0*/  @!P0 BRA `(.L_x_0) ;  /* 0x000015e000008947 */ /* 0x000fea0003800000 */
[----:B------:R-:W-:Y:S01]  /*05e0*/  IABS R26, c[0x0][0x17c] ;  /* 0x00005f00001a7a13 */ /* 0x000fe20000000000 */
[C---:B------:R-:W-:Y:S01]  /*05f0*/  IMAD.SHL.U32 R21, R0.reuse, 0x40, RZ ;  /* 0x0000004000157824 */ /* 0x040fe200078e00ff */
[----:B------:R-:W-:Y:S01]  /*0600*/  IABS R33, c[0x0][0x178] ;  /* 0x00005e0000217a13 */ /* 0x000fe20000000000 */
[C---:B------:R-:W-:Y:S01]  /*0610*/  IMAD.SHL.U32 R22, R0.reuse, 0x8, RZ ;  /* 0x0000000800167824 */ /* 0x040fe200078e00ff */
[----:B------:R-:W0:Y:S01]  /*0620*/  I2F.RP R19, R26 ;  /* 0x0000001a00137306 */ /* 0x000e220000209400 */
[----:B------:R-:W-:Y:S01]  /*0630*/  IABS R25, R12 ;  /* 0x0000000c00197213 */ /* 0x000fe20000000000 */
[----:B------:R-:W-:Y:S01]  /*0640*/  IMAD.SHL.U32 R57, R0, 0x2, RZ ;  /* 0x0000000200397824 */ /* 0x000fe200078e00ff */
[----:B------:R-:W-:Y:S01]  /*0650*/  LOP3.LUT R21, R21, 0x1c0, RZ, 0xc0, !PT ;  /* 0x000001c015157812 */ /* 0x000fe200078ec0ff */
[----:B------:R-:W-:Y:S01]  /*0660*/  IMAD.MOV.U32 R58, RZ, RZ, c[0x0][0x18c] ;  /* 0x00006300ff3a7624 */ /* 0x000fe200078e00ff */
[----:B------:R-:W-:Y:S01]  /*0670*/  IABS R27, R11 ;  /* 0x0000000b001b7213 */ /* 0x000fe20000000000 */
[----:B------:R-:W-:Y:S01]  /*0680*/  IMAD.MOV.U32 R59, RZ, RZ, c[0x0][0x188] ;  /* 0x00006200ff3b7624 */ /* 0x000fe200078e00ff */
[----:B------:R-:W-:Y:S01]  /*0690*/  IABS R29, R10 ;  /* 0x0000000a001d7213 */ /* 0x000fe20000000000 */
[----:B------:R-:W1:Y:S01]  /*06a0*/  I2F.RP R20, R33 ;  /* 0x0000002100147306 */ /* 0x000e620000209400 */
[----:B------:R-:W-:Y:S01]  /*06b0*/  LOP3.LUT R56, R21, 0x30, R22, 0xf8, !PT ;  /* 0x0000003015387812 */ /* 0x000fe200078ef816 */
[----:B------:R-:W-:Y:S01]  /*06c0*/  IMAD R54, R3, c[0x0][0x18c], RZ ;  /* 0x0000630003367a24 */ /* 0x000fe200078e02ff */
[----:B------:R-:W-:Y:S01]  /*06d0*/  IABS R31, R9 ;  /* 0x00000009001f7213 */ /* 0x000fe20000000000 */
[C---:B------:R-:W-:Y:S01]  /*06e0*/  IMAD R55, R2.reuse, c[0x0][0x188], RZ ;  /* 0x0000620002377a24 */ /* 0x040fe200078e02ff */
[----:B------:R-:W-:Y:S01]  /*06f0*/  IABS R36, R13 ;  /* 0x0000000d00247213 */ /* 0x000fe20000000000 */
[----:B------:R-:W-:Y:S01]  /*0700*/  CS2R R48, SRZ ;  /* 0x0000000000307805 */ /* 0x000fe2000001ff00 */
[C---:B------:R-:W-:Y:S01]  /*0710*/  LOP3.LUT R52, R2.reuse, 0x1c, RZ, 0xfc, !PT ;  /* 0x0000001c02347812 */ /* 0x040fe200078efcff */
[----:B0-----:R-:W0:Y:S01]  /*0720*/  MUFU.RCP R19, R19 ;  /* 0x0000001300137308 */ /* 0x001e220000001000 */
[----:B------:R-:W-:Y:S01]  /*0730*/  LOP3.LUT R53, R2, 0x1e, RZ, 0xfc, !PT ;  /* 0x0000001e02357812 */ /* 0x000fe200078efcff */
[----:B------:R-:W-:Y:S01]  /*0740*/  CS2R R50, SRZ ;  /* 0x0000000000327805 */ /* 0x000fe2000001ff00 */
[----:B------:R-:W-:Y:S01]  /*0750*/  CS2R R44, SRZ ;  /* 0x00000000002c7805 */ /* 0x000fe2000001ff00 */
[----:B------:R-:W-:Y:S01]  /*0760*/  CS2R R46, SRZ ;  /* 0x00000000002e7805 */ /* 0x000fe2000001ff00 */
[----:B------:R-:W-:Y:S01]  /*0770*/  IMAD.SHL.U32 R58, R58, 0x20, RZ ;  /* 0x000000203a3a7824 */ /* 0x000fe200078e00ff */
[----:B------:R-:W-:Y:S01]  /*0780*/  ULDC UR4, c[0x0][0x180] ;  /* 0x0000600000047ab9 */ /* 0x000fe20000000800 */
[----:B------:R-:W-:Y:S01]  /*0790*/  IMAD.SHL.U32 R59, R59, 0x20, RZ ;  /* 0x000000203b3b7824 */ /* 0x000fe200078e00ff */
[----:B-1----:R-:W1:Y:S01]  /*07a0*/  MUFU.RCP R20, R20 ;  /* 0x0000001400147308 */ /* 0x002e620000001000 */
[----:B------:R-:W-:-:S02]  /*07b0*/  IMAD R60, R53, c[0x0][0x188], RZ ;  /* 0x00006200353c7a24 */ /* 0x000fc400078e02ff */
[----:B------:R-:W-:Y:S01]  /*07c0*/  IMAD R61, R52, c[0x0][0x188], RZ ;  /* 0x00006200343d7a24 */ /* 0x000fe200078e02ff */
[----:B0-----:R-:W-:-:S04]  /*07d0*/  IADD3 R14, R19, 0xffffffe, RZ ;  /* 0x0ffffffe130e7810 */ /* 0x001fc80007ffe0ff */
[----:B------:R0:W2:Y:S01]  /*07e0*/  F2I.FTZ.U32.TRUNC.NTZ R15, R14 ;  /* 0x0000000e000f7305 */ /* 0x0000a2000021f000 */
[----:B-1----:R-:W-:-:S07]  /*07f0*/  IADD3 R16, R20, 0xffffffe, RZ ;  /* 0x0ffffffe14107810 */ /* 0x002fce0007ffe0ff */
[----:B------:R1:W3:Y:S01]  /*0800*/  F2I.FTZ.U32.TRUNC.NTZ R17, R16 ;  /* 0x0000001000117305 */ /* 0x0002e2000021f000 */
[----:B0-----:R-:W-:Y:S02]  /*0810*/  IMAD.MOV.U32 R14, RZ, RZ, RZ ;  /* 0x000000ffff0e7224 */ /* 0x001fe400078e00ff */
[----:B--2---:R-:W-:Y:S02]  /*0820*/  IMAD.MOV R23, RZ, RZ, -R15 ;  /* 0x000000ffff177224 */ /* 0x004fe400078e0a0f */
[----:B-1----:R-:W-:Y:S02]  /*0830*/  IMAD.MOV.U32 R16, RZ, RZ, RZ ;  /* 0x000000ffff107224 */ /* 0x002fe400078e00ff */
[----:B------:R-:W-:-:S04]  /*0840*/  IMAD R19, R23, R26, RZ ;  /* 0x0000001a17137224 */ /* 0x000fc800078e02ff */
[----:B------:R-:W-:-:S04]  /*0850*/  IMAD.HI.U32 R14, R15, R19, R14 ;  /* 0x000000130f0e7227 */ /* 0x000fc800078e000e */
[----:B---3--:R-:W-:Y:S02]  /*0860*/  IMAD.MOV R22, RZ, RZ, -R17 ;  /* 0x000000ffff167224 */ /* 0x008fe400078e0a11 */
[----:B------:R-:W-:-:S04]  /*0870*/  IMAD.HI.U32 R15, R14, R25, RZ ;  /* 0x000000190e0f7227 */ /* 0x000fc800078e00ff */
[----:B------:R-:W-:-:S04]  /*0880*/  IMAD.HI.U32 R19, R14, R27, RZ ;  /* 0x0000001b0e137227 */ /* 0x000fc800078e00ff */
[----:B------:R-:W-:-:S04]  /*0890*/  IMAD.HI.U32 R20, R14, R29, RZ ;  /* 0x0000001d0e147227 */ /* 0x000fc800078e00ff */
[----:B------:R-:W-:Y:S02]  /*08a0*/  IMAD R23, R22, R33, RZ ;  /* 0x0000002116177224 */ /* 0x000fe400078e02ff */
[----:B------:R-:W-:Y:S02]  /*08b0*/  IMAD.MOV R15, RZ, RZ, -R15 ;  /* 0x000000ffff0f7224 */ /* 0x000fe400078e0a0f */
[----:B------:R-:W-:Y:S02]  /*08c0*/  IMAD.MOV R19, RZ, RZ, -R19 ;  /* 0x000000ffff137224 */ /* 0x000fe400078e0a13 */
[----:B------:R-:W-:Y:S02]  /*08d0*/  IMAD.MOV R20, RZ, RZ, -R20 ;  /* 0x000000ffff147224 */ /* 0x000fe400078e0a14 */
[----:B------:R-:W-:-:S04]  /*08e0*/  IMAD.HI.U32 R23, R17, R23, R16 ;  /* 0x0000001711177227 */ /* 0x000fc800078e0010 */
[----:B------:R-:W-:-:S04]  /*08f0*/  IMAD.HI.U32 R21, R14, R31, RZ ;  /* 0x0000001f0e157227 */ /* 0x000fc800078e00ff */
[C---:B------:R-:W-:Y:S01]  /*0900*/  IMAD R16, R26.reuse, R15, R25 ;  /* 0x0000000f1a107224 */ /* 0x040fe200078e0219 */
[----:B------:R-:W-:Y:S01]  /*0910*/  IABS R25, R8 ;  /* 0x0000000800197213 */ /* 0x000fe20000000000 */
[C---:B------:R-:W-:Y:S01]  /*0920*/  IMAD R17, R26.reuse, R19, R27 ;  /* 0x000000131a117224 */ /* 0x040fe200078e021b */
[----:B------:R-:W-:Y:S01]  /*0930*/  IABS R27, R7 ;  /* 0x00000007001b7213 */ /* 0x000fe20000000000 */
[C---:B------:R-:W-:Y:S01]  /*0940*/  IMAD R19, R26.reuse, R20, R29 ;  /* 0x000000141a137224 */ /* 0x040fe200078e021d */
[----:B------:R-:W-:Y:S01]  /*0950*/  IABS R29, R6 ;  /* 0x00000006001d7213 */ /* 0x000fe20000000000 */
[----:B------:R-:W-:Y:S01]  /*0960*/  IMAD.MOV R21, RZ, RZ, -R21 ;  /* 0x000000ffff157224 */ /* 0x000fe200078e0a15 */
[----:B------:R-:W-:Y:S01]  /*0970*/  ISETP.GT.U32.AND P6, PT, R26, R16, PT ;  /* 0x000000101a00720c */ /* 0x000fe20003fc4070 */
[----:B------:R-:W-:Y:S01]  /*0980*/  IMAD.HI.U32 R15, R14, R25, RZ ;  /* 0x000000190e0f7227 */ /* 0x000fe200078e00ff */
[C---:B------:R-:W-:Y:S02]  /*0990*/  ISETP.GT.U32.AND P0, PT, R26.reuse, R17, PT ;  /* 0x000000111a00720c */ /* 0x040fe40003f04070 */
[C---:B------:R-:W-:Y:S01]  /*09a0*/  ISETP.GT.U32.AND P4, PT, R26.reuse, R19, PT ;  /* 0x000000131a00720c */ /* 0x040fe20003f84070 */
[----:B------:R-:W-:Y:S01]  /*09b0*/  IMAD R20, R26, R21, R31 ;  /* 0x000000151a147224 */ /* 0x000fe200078e021f */
[----:B------:R-:W-:Y:S01]  /*09c0*/  IABS R31, R5 ;  /* 0x00000005001f7213 */ /* 0x000fe20000000000 */
[----:B------:R-:W-:-:S03]  /*09d0*/  IMAD.HI.U32 R22, R14, R29, RZ ;  /* 0x0000001d0e167227 */ /* 0x000fc600078e00ff */
[----:B------:R-:W-:Y:S01]  /*09e0*/  ISETP.GT.U32.AND P5, PT, R26, R20, PT ;  /* 0x000000141a00720c */ /* 0x000fe20003fa4070 */
[----:B------:R-:W-:-:S04]  /*09f0*/  IMAD.HI.U32 R21, R14, R27, RZ ;  /* 0x0000001b0e157227 */ /* 0x000fc800078e00ff */
[----:B------:R-:W-:Y:S02]  /*0a00*/  IMAD.MOV R15, RZ, RZ, -R15 ;  /* 0x000000ffff0f7224 */ /* 0x000fe400078e0a0f */
[----:B------:R-:W-:-:S04]  /*0a10*/  IMAD.HI.U32 R23, R23, R36, RZ ;  /* 0x0000002417177227 */ /* 0x000fc800078e00ff */
[----:B------:R-:W-:Y:S02]  /*0a20*/  IMAD.MOV R28, RZ, RZ, -R22 ;  /* 0x000000ffff1c7224 */ /* 0x000fe400078e0a16 */
[----:B------:R-:W-:Y:S02]  /*0a30*/  IMAD.MOV R24, RZ, RZ, -R21 ;  /* 0x000000ffff187224 */ /* 0x000fe400078e0a15 */
[C---:B------:R-:W-:Y:S01]  /*0a40*/  IMAD R21, R26.reuse, R15, R25 ;  /* 0x0000000f1a157224 */ /* 0x040fe200078e0219 */
[----:B------:R-:W-:Y:S01]  /*0a50*/  LOP3.LUT R25, R57, 0x10, RZ, 0xc0, !PT ;  /* 0x0000001039197812 */ /* 0x000fe200078ec0ff */
[----:B------:R-:W-:Y:S02]  /*0a60*/  IMAD.MOV R15, RZ, RZ, -R23 ;  /* 0x000000ffff0f7224 */ /* 0x000fe400078e0a17 */
[C---:B------:R-:W-:Y:S01]  /*0a70*/  IMAD R23, R26.reuse, R28, R29 ;  /* 0x0000001c1a177224 */ /* 0x040fe200078e021d */
[----:B------:R-:W-:Y:S01]  /*0a80*/  ISETP.GT.U32.AND P1, PT, R26, R21, PT ;  /* 0x000000151a00720c */ /* 0x000fe20003f24070 */
[----:B------:R-:W-:Y:S01]  /*0a90*/  IMAD.HI.U32 R14, R14, R31, RZ ;  /* 0x0000001f0e0e7227 */ /* 0x000fe200078e00ff */
[----:B------:R-:W-:-:S02]  /*0aa0*/  LOP3.LUT R25, R25, 0x20, R0, 0xf8, !PT ;  /* 0x0000002019197812 */ /* 0x000fc400078ef800 */
[----:B------:R-:W-:Y:S01]  /*0ab0*/  ISETP.GT.U32.AND P3, PT, R26, R23, PT ;  /* 0x000000171a00720c */ /* 0x000fe20003f64070 */
[----:B------:R-:W-:Y:S01]  /*0ac0*/  IMAD.MOV R14, RZ, RZ, -R14 ;  /* 0x000000ffff0e7224 */ /* 0x000fe200078e0a0e */
[----:B------:R-:W-:Y:S01]  /*0ad0*/  LOP3.LUT R25, R56, R25, RZ, 0x3c, !PT ;  /* 0x0000001938197212 */ /* 0x000fe200078e3cff */
[----:B------:R-:W-:Y:S01]  /*0ae0*/  IMAD R22, R26, R24, R27 ;  /* 0x000000181a167224 */ /* 0x000fe200078e021b */
[----:B------:R-:W-:Y:S01]  /*0af0*/  LOP3.LUT R27, R2, 0x1a, RZ, 0xfc, !PT ;  /* 0x0000001a021b7812 */ /* 0x000fe200078efcff */
[----:B------:R-:W-:Y:S01]  /*0b00*/  IMAD R24, R26, R14, R31 ;  /* 0x0000000e1a187224 */ /* 0x000fe200078e021f */
[----:B------:R-:W-:Y:S01]  /*0b10*/  LOP3.LUT R56, R56, 0x30, R57, 0x78, !PT ;  /* 0x0000003038387812 */ /* 0x000fe200078e7839 */
[----:B------:R-:W-:Y:S01]  /*0b20*/  IMAD R36, R33, R15, R36 ;  /* 0x0000000f21247224 */ /* 0x000fe200078e0224 */
[----:B------:R-:W-:Y:S01]  /*0b30*/  ISETP.GT.U32.AND P2, PT, R26, R22, PT ;  /* 0x000000161a00720c */ /* 0x000fe20003f44070 */
[--C-:B------:R-:W-:Y:S01]  /*0b40*/  @!P6 IMAD.IADD R16, R16, 0x1, -R26.reuse ;  /* 0x000000011010e824 */ /* 0x100fe200078e0a1a */
[C---:B------:R-:W-:Y:S01]  /*0b50*/  ISETP.GT.U32.AND P6, PT, R26.reuse, R24, PT ;  /* 0x000000181a00720c */ /* 0x040fe20003fc4070 */
[--C-:B------:R-:W-:Y:S01]  /*0b60*/  @!P0 IMAD.IADD R17, R17, 0x1, -R26.reuse ;  /* 0x0000000111118824 */ /* 0x100fe200078e0a1a */
[----:B------:R-:W-:Y:S01]  /*0b70*/  ISETP.GT.U32.AND P0, PT, R33, R36, PT ;  /* 0x000000242100720c */ /* 0x000fe20003f04070 */
[--C-:B------:R-:W-:Y:S01]  /*0b80*/  @!P4 IMAD.IADD R19, R19, 0x1, -R26.reuse ;  /* 0x000000011313c824 */ /* 0x100fe200078e0a1a */
[----:B------:R-:W-:Y:S01]  /*0b90*/  ISETP.GT.U32.AND P4, PT, R26, R16, PT ;  /* 0x000000101a00720c */ /* 0x000fe20003f84070 */
[--C-:B------:R-:W-:Y:S01]  /*0ba0*/  @!P5 IMAD.IADD R20, R20, 0x1, -R26.reuse ;  /* 0x000000011414d824 */ /* 0x100fe200078e0a1a */
[C---:B------:R-:W-:Y:S01]  /*0bb0*/  ISETP.GT.U32.AND P5, PT, R26.reuse, R17, PT ;  /* 0x000000111a00720c */ /* 0x040fe20003fa4070 */
[--C-:B------:R-:W-:Y:S01]  /*0bc0*/  @!P3 IMAD.IADD R23, R23, 0x1, -R26.reuse ;  /* 0x000000011717b824 */ /* 0x100fe200078e0a1a */
[----:B------:R-:W-:Y:S01]  /*0bd0*/  ISETP.GT.U32.AND P3, PT, R26, R19, PT ;  /* 0x000000131a00720c */ /* 0x000fe20003f64070 */
[----:B------:R-:W-:Y:S01]  /*0be0*/  @!P1 IMAD.IADD R21, R21, 0x1, -R26 ;  /* 0x0000000115159824 */ /* 0x000fe200078e0a1a */
[----:B------:R-:W-:Y:S01]  /*0bf0*/  SHF.R.S32.HI R15, RZ, 0x1f, R18 ;  /* 0x0000001fff0f7819 */ /* 0x000fe20000011412 */
[--C-:B------:R-:W-:Y:S01]  /*0c00*/  @!P2 IMAD.IADD R22, R22, 0x1, -R26.reuse ;  /* 0x000000011616a824 */ /* 0x100fe200078e0a1a */
[----:B------:R-:W-:Y:S01]  /*0c10*/  LOP3.LUT R57, R57, 0x7e, RZ, 0xc0, !PT ;  /* 0x0000007e39397812 */ /* 0x000fe200078ec0ff */
[--C-:B------:R-:W-:Y:S01]  /*0c20*/  @!P6 IMAD.IADD R24, R24, 0x1, -R26.reuse ;  /* 0x000000011818e824 */ /* 0x100fe200078e0a1a */
[----:B------:R-:W-:Y:S01]  /*0c30*/  ISETP.GT.U32.AND P2, PT, R26, R21, PT ;  /* 0x000000151a00720c */ /* 0x000fe20003f44070 */
[--C-:B------:R-:W-:Y:S01]  /*0c40*/  @!P0 IMAD.IADD R36, R36, 0x1, -R33.reuse ;  /* 0x0000000124248824 */ /* 0x100fe200078e0a21 */
[----:B------:R-:W-:Y:S01]  /*0c50*/  ISETP.GT.U32.AND P0, PT, R26, R20, PT ;  /* 0x000000141a00720c */ /* 0x000fe20003f04070 */
[--C-:B------:R-:W-:Y:S01]  /*0c60*/  @!P4 IMAD.IADD R16, R16, 0x1, -R26.reuse ;  /* 0x000000011010c824 */ /* 0x100fe200078e0a1a */
[C---:B------:R-:W-:Y:S01]  /*0c70*/  ISETP.GT.U32.AND P1, PT, R26.reuse, R22, PT ;  /* 0x000000161a00720c */ /* 0x040fe20003f24070 */
[--C-:B------:R-:W-:Y:S01]  /*0c80*/  @!P5 IMAD.IADD R17, R17, 0x1, -R26.reuse ;  /* 0x000000011111d824 */ /* 0x100fe200078e0a1a */
[C---:B------:R-:W-:Y:S01]  /*0c90*/  ISETP.GT.U32.AND P4, PT, R26.reuse, R23, PT ;  /* 0x000000171a00720c */ /* 0x040fe20003f84070 */
[--C-:B------:R-:W-:Y:S01]  /*0ca0*/  @!P3 IMAD.IADD R19, R19, 0x1, -R26.reuse ;  /* 0x000000011313b824 */ /* 0x100fe200078e0a1a */
[----:B------:R-:W-:Y:S01]  /*0cb0*/  ISETP.GT.U32.AND P6, PT, R26, R24, PT ;  /* 0x000000181a00720c */ /* 0x000fe20003fc4070 */
[----:B------:R-:W-:Y:S01]  /*0cc0*/  IMAD.SHL.U32 R14, R0, 0x20, RZ ;  /* 0x00000020000e7824 */ /* 0x000fe200078e00ff */
[----:B------:R-:W-:Y:S01]  /*0cd0*/  ISETP.GT.U32.AND P5, PT, R33, R36, PT ;  /* 0x000000242100720c */ /* 0x000fe20003fa4070 */
[----:B------:R-:W-:Y:S01]  /*0ce0*/  IMAD R81, R27, c[0x0][0x188], RZ ;  /* 0x000062001b517a24 */ /* 0x000fe200078e02ff */
[----:B------:R-:W-:Y:S01]  /*0cf0*/  ISETP.GE.AND P3, PT, R12, RZ, PT ;  /* 0x000000ff0c00720c */ /* 0x000fe20003f66270 */
[--C-:B------:R-:W-:Y:S01]  /*0d00*/  @!P2 IMAD.IADD R21, R21, 0x1, -R26.reuse ;  /* 0x000000011515a824 */ /* 0x100fe200078e0a1a */
[----:B------:R-:W-:Y:S01]  /*0d10*/  ISETP.GE.AND P2, PT, R10, RZ, PT ;  /* 0x000000ff0a00720c */ /* 0x000fe20003f46270 */
[--C-:B------:R-:W-:Y:S01]  /*0d20*/  @!P0 IMAD.IADD R20, R20, 0x1, -R26.reuse ;  /* 0x0000000114148824 */ /* 0x100fe200078e0a1a */
[----:B------:R-:W-:Y:S01]  /*0d30*/  ISETP.GE.AND P0, PT, R11, RZ, PT ;  /* 0x000000ff0b00720c */ /* 0x000fe20003f06270 */
[--C-:B------:R-:W-:Y:S01]  /*0d40*/  @!P1 IMAD.IADD R22, R22, 0x1, -R26.reuse ;  /* 0x0000000116169824 */ /* 0x100fe200078e0a1a */
[----:B------:R-:W-:Y:S01]  /*0d50*/  ISETP.GE.AND P1, PT, R7, RZ, PT ;  /* 0x000000ff0700720c */ /* 0x000fe20003f26270 */
[--C-:B------:R-:W-:Y:S01]  /*0d60*/  @!P4 IMAD.IADD R23, R23, 0x1, -R26.reuse ;  /* 0x000000011717c824 */ /* 0x100fe200078e0a1a */
[----:B------:R-:W-:Y:S01]  /*0d70*/  ISETP.GE.AND P4, PT, R8, RZ, PT ;  /* 0x000000ff0800720c */ /* 0x000fe20003f86270 */
[----:B------:R-:W-:Y:S01]  /*0d80*/  @!P6 IMAD.IADD R24, R24, 0x1, -R26 ;  /* 0x000000011818e824 */ /* 0x000fe200078e0a1a */
[----:B------:R-:W-:Y:S01]  /*0d90*/  ISETP.GE.AND P6, PT, R5, RZ, PT ;  /* 0x000000ff0500720c */ /* 0x000fe20003fc6270 */
[----:B------:R-:W-:Y:S01]  /*0da0*/  @!P5 IMAD.IADD R36, R36, 0x1, -R33 ;  /* 0x000000012424d824 */ /* 0x000fe200078e0a21 */
[----:B------:R-:W-:Y:S01]  /*0db0*/  ISETP.GE.AND P5, PT, R9, RZ, PT ;  /* 0x000000ff0900720c */ /* 0x000fe20003fa6270 */
[----:B------:R-:W-:Y:S01]  /*0dc0*/  @!P3 IMAD.MOV R16, RZ, RZ, -R16 ;  /* 0x000000ffff10b224 */ /* 0x000fe200078e0a10 */
[----:B------:R-:W-:Y:S01]  /*0dd0*/  ISETP.GE.AND P3, PT, R6, RZ, PT ;  /* 0x000000ff0600720c */ /* 0x000fe20003f66270 */
[----:B------:R-:W-:Y:S01]  /*0de0*/  @!P2 IMAD.MOV R19, RZ, RZ, -R19 ;  /* 0x000000ffff13a224 */ /* 0x000fe200078e0a13 */
[----:B------:R-:W-:Y:S01]  /*0df0*/  LEA.HI R86, R15, R18, RZ, 0x5 ;  /* 0x000000120f567211 */ /* 0x000fe200078f28ff */
[----:B------:R-:W-:Y:S01]  /*0e00*/  @!P0 IMAD.MOV R17, RZ, RZ, -R17 ;  /* 0x000000ffff118224 */ /* 0x000fe200078e0a11 */
[----:B------:R-:W-:Y:S01]  /*0e10*/  ISETP.NE.AND P0, PT, RZ, c[0x0][0x17c], PT ;  /* 0x00005f00ff007a0c */ /* 0x000fe20003f05270 */
[----:B------:R-:W-:Y:S01]  /*0e20*/  @!P1 IMAD.MOV R22, RZ, RZ, -R22 ;  /* 0x000000ffff169224 */ /* 0x000fe200078e0a16 */
[----:B------:R-:W-:Y:S01]  /*0e30*/  LOP3.LUT R15, RZ, c[0x0][0x17c], RZ, 0x33, !PT ;  /* 0x00005f00ff0f7a12 */ /* 0x000fe200078e33ff */
[----:B------:R-:W-:Y:S01]  /*0e40*/  @!P4 IMAD.MOV R21, RZ, RZ, -R21 ;  /* 0x000000ffff15c224 */ /* 0x000fe200078e0a15 */
[----:B------:R-:W-:Y:S01]  /*0e50*/  ISETP.GE.AND P1, PT, R13, RZ, PT ;  /* 0x000000ff0d00720c */ /* 0x000fe20003f26270 */
[----:B------:R-:W-:Y:S01]  /*0e60*/  @!P6 IMAD.MOV R24, RZ, RZ, -R24 ;  /* 0x000000ffff18e224 */ /* 0x000fe200078e0a18 */
[C---:B------:R-:W-:Y:S01]  /*0e70*/  SEL R28, R15.reuse, R16, !P0 ;  /* 0x000000100f1c7207 */ /* 0x040fe20004000000 */
[----:B------:R-:W-:Y:S01]  /*0e80*/  @!P5 IMAD.MOV R20, RZ, RZ, -R20 ;  /* 0x000000ffff14d224 */ /* 0x000fe200078e0a14 */
[C---:B------:R-:W-:Y:S01]  /*0e90*/  SEL R29, R15.reuse, R17, !P0 ;  /* 0x000000110f1d7207 */ /* 0x040fe20004000000 */
[----:B------:R-:W-:Y:S01]  /*0ea0*/  @!P3 IMAD.MOV R23, RZ, RZ, -R23 ;  /* 0x000000ffff17b224 */ /* 0x000fe200078e0a17 */
[C---:B------:R-:W-:Y:S01]  /*0eb0*/  SEL R30, R15.reuse, R19, !P0 ;  /* 0x000000130f1e7207 */ /* 0x040fe20004000000 */
[----:B------:R-:W-:Y:S01]  /*0ec0*/  IMAD R28, R28, c[0x0][0x190], RZ ;  /* 0x000064001c1c7a24 */ /* 0x000fe200078e02ff */
[----:B------:R-:W-:Y:S01]  /*0ed0*/  SEL R31, R15, R20, !P0 ;  /* 0x000000140f1f7207 */ /* 0x000fe20004000000 */
[----:B------:R-:W-:Y:S01]  /*0ee0*/  IMAD R29, R29, c[0x0][0x190], RZ ;  /* 0x000064001d1d7a24 */ /* 0x000fe200078e02ff */
[C---:B------:R-:W-:Y:S01]  /*0ef0*/  SEL R32, R15.reuse, R21, !P0 ;  /* 0x000000150f207207 */ /* 0x040fe20004000000 */
[----:B------:R-:W-:Y:S01]  /*0f00*/  IMAD R30, R30, c[0x0][0x190], RZ ;  /* 0x000064001e1e7a24 */ /* 0x000fe200078e02ff */
[C---:B------:R-:W-:Y:S01]  /*0f10*/  SEL R33, R15.reuse, R22, !P0 ;  /* 0x000000160f217207 */ /* 0x040fe20004000000 */
[----:B------:R-:W-:Y:S01]  /*0f20*/  @!P1 IMAD.MOV R36, RZ, RZ, -R36 ;  /* 0x000000ffff249224 */ /* 0x000fe200078e0a24 */
[----:B------:R-:W-:Y:S01]  /*0f30*/  SEL R34, R15, R23, !P0 ;  /* 0x000000170f227207 */ /* 0x000fe20004000000 */
[----:B------:R-:W-:Y:S01]  /*0f40*/  IMAD R31, R31, c[0x0][0x190], RZ ;  /* 0x000064001f1f7a24 */ /* 0x000fe200078e02ff */
[----:B------:R-:W-:Y:S01]  /*0f50*/  SEL R35, R15, R24, !P0 ;  /* 0x000000180f237207 */ /* 0x000fe20004000000 */
[----:B------:R-:W-:Y:S01]  /*0f60*/  IMAD R32, R32, c[0x0][0x190], RZ ;  /* 0x0000640020207a24 */ /* 0x000fe200078e02ff */
[----:B------:R-:W-:Y:S01]  /*0f70*/  ISETP.NE.AND P0, PT, RZ, c[0x0][0x178], PT ;  /* 0x00005e00ff007a0c */ /* 0x000fe20003f05270 */
[----:B------:R-:W-:Y:S01]  /*0f80*/  IMAD R33, R33, c[0x0][0x190], RZ ;  /* 0x0000640021217a24 */ /* 0x000fe200078e02ff */
[----:B------:R-:W-:Y:S01]  /*0f90*/  LOP3.LUT R14, R14, 0x200, RZ, 0xc0, !PT ;  /* 0x000002000e0e7812 */ /* 0x000fe200078ec0ff */
[----:B------:R-:W-:Y:S01]  /*0fa0*/  IMAD R34, R34, c[0x0][0x190], RZ ;  /* 0x0000640022227a24 */ /* 0x000fe200078e02ff */
[C---:B------:R-:W-:Y:S01]  /*0fb0*/  LOP3.LUT R15, R2.reuse, 0x2, RZ, 0xfc, !PT ;  /* 0x00000002020f7812 */ /* 0x040fe200078efcff */
[----:B------:R-:W-:Y:S01]  /*0fc0*/  IMAD R35, R35, c[0x0][0x190], RZ ;  /* 0x0000640023237a24 */ /* 0x000fe200078e02ff */
[----:B------:R-:W-:Y:S01]  /*0fd0*/  LOP3.LUT R16, R2, 0x4, RZ, 0xfc, !PT ;  /* 0x0000000402107812 */ /* 0x000fe200078efcff */
[----:B------:R-:W-:Y:S01]  /*0fe0*/  IMAD.IADD R14, R14, 0x1, R25 ;  /* 0x000000010e0e7824 */ /* 0x000fe200078e0219 */
[C---:B------:R-:W-:Y:S01]  /*0ff0*/  LOP3.LUT R17, R2.reuse, 0x6, RZ, 0xfc, !PT ;  /* 0x0000000602117812 */ /* 0x040fe200078efcff */
[----:B------:R-:W-:Y:S01]  /*1000*/  IMAD R105, R15, c[0x0][0x188], RZ ;  /* 0x000062000f697a24 */ /* 0x000fe200078e02ff */
[----:B------:R-:W-:Y:S01]  /*1010*/  LOP3.LUT R18, R2, 0x8, RZ, 0xfc, !PT ;  /* 0x0000000802127812 */ /* 0x000fe200078efcff */
[----:B------:R-:W-:Y:S01]  /*1020*/  IMAD R103, R16, c[0x0][0x188], RZ ;  /* 0x0000620010677a24 */ /* 0x000fe200078e02ff */
[----:B------:R-:W-:Y:S01]  /*1030*/  LOP3.LUT R19, R2, 0xa, RZ, 0xfc, !PT ;  /* 0x0000000a02137812 */ /* 0x000fe200078efcff */
[----:B------:R-:W-:Y:S01]  /*1040*/  IMAD R101, R17, c[0x0][0x188], RZ ;  /* 0x0000620011657a24 */ /* 0x000fe200078e02ff */
[----:B------:R-:W-:Y:S01]  /*1050*/  @!P0 LOP3.LUT R36, RZ, c[0x0][0x178], RZ, 0x33, !PT ;  /* 0x00005e00ff248a12 */ /* 0x000fe200078e33ff */
[----:B------:R-:W-:Y:S01]  /*1060*/  IMAD R99, R18, c[0x0][0x188], RZ ;  /* 0x0000620012637a24 */ /* 0x000fe200078e02ff */
[----:B------:R-:W-:Y:S01]  /*1070*/  LEA R70, P0, R28, c[0x0][0x168], 0x1 ;  /* 0x00005a001c467a11 */ /* 0x000fe200078008ff */
[----:B------:R-:W-:Y:S01]  /*1080*/  IMAD R97, R19, c[0x0][0x188], RZ ;  /* 0x0000620013617a24 */ /* 0x000fe200078e02ff */
[----:B------:R-:W-:Y:S01]  /*1090*/  LOP3.LUT R20, R2, 0xc, RZ, 0xfc, !PT ;  /* 0x0000000c02147812 */ /* 0x000fe200078efcff */
[----:B------:R-:W-:Y:S01]  /*10a0*/  IMAD R36, R36, c[0x0][0x184], RZ ;  /* 0x0000610024247a24 */ /* 0x000fe200078e02ff */
[----:B------:R-:W-:-:S02]  /*10b0*/  LOP3.LUT R21, R2, 0xe, RZ, 0xfc, !PT ;  /* 0x0000000e02157812 */ /* 0x000fc400078efcff */
[----:B------:R-:W-:Y:S01]  /*10c0*/  LOP3.LUT R22, R2, 0x10, RZ, 0xfc, !PT ;  /* 0x0000001002167812 */ /* 0x000fe200078efcff */
[----:B------:R-:W-:Y:S01]  /*10d0*/  IMAD R95, R20, c[0x0][0x188], RZ ;  /* 0x00006200145f7a24 */ /* 0x000fe200078e02ff */
[----:B------:R-:W-:Y:S01]  /*10e0*/  LEA R62, P6, R36, c[0x0][0x160], 0x1 ;  /* 0x00005800243e7a11 */ /* 0x000fe200078c08ff */
[----:B------:R-:W-:Y:S01]  /*10f0*/  IMAD R93, R21, c[0x0][0x188], RZ ;  /* 0x00006200155d7a24 */ /* 0x000fe200078e02ff */
[----:B------:R-:W-:Y:S01]  /*1100*/  LOP3.LUT R23, R2, 0x12, RZ, 0xfc, !PT ;  /* 0x0000001202177812 */ /* 0x000fe200078efcff */
[----:B------:R-:W-:Y:S01]  /*1110*/  IMAD R91, R22, c[0x0][0x188], RZ ;  /* 0x00006200165b7a24 */ /* 0x000fe200078e02ff */
[C---:B------:R-:W-:Y:S02]  /*1120*/  LOP3.LUT R24, R2.reuse, 0x14, RZ, 0xfc, !PT ;  /* 0x0000001402187812 */ /* 0x040fe400078efcff */
[C---:B------:R-:W-:Y:S01]  /*1130*/  LOP3.LUT R25, R2.reuse, 0x16, RZ, 0xfc, !PT ;  /* 0x0000001602197812 */ /* 0x040fe200078efcff */
[----:B------:R-:W-:Y:S01]  /*1140*/  IMAD R89, R23, c[0x0][0x188], RZ ;  /* 0x0000620017597a24 */ /* 0x000fe200078e02ff */
[----:B------:R-:W-:Y:S01]  /*1150*/  LOP3.LUT R26, R2, 0x18, RZ, 0xfc, !PT ;  /* 0x00000018021a7812 */ /* 0x000fe200078efcff */
[----:B------:R-:W-:Y:S01]  /*1160*/  IMAD R87, R24, c[0x0][0x188], RZ ;  /* 0x0000620018577a24 */ /* 0x000fe200078e02ff */
[----:B------:R-:W-:Y:S01]  /*1170*/  LEA.HI.X.SX32 R63, R36, c[0x0][0x164], 0x1, P6 ;  /* 0x00005900243f7a11 */ /* 0x000fe200030f0eff */
[----:B------:R-:W-:Y:S01]  /*1180*/  IMAD R85, R25, c[0x0][0x188], RZ ;  /* 0x0000620019557a24 */ /* 0x000fe200078e02ff */
[----:B------:R-:W-:Y:S01]  /*1190*/  LEA.HI.X.SX32 R71, R28, c[0x0][0x16c], 0x1, P0 ;  /* 0x00005b001c477a11 */ /* 0x000fe200000f0eff */
[----:B------:R-:W-:Y:S01]  /*11a0*/  IMAD R83, R26, c[0x0][0x188], RZ ;  /* 0x000062001a537a24 */ /* 0x000fe200078e02ff */
[----:B------:R-:W-:-:S02]  /*11b0*/  LEA R72, P1, R29, c[0x0][0x168], 0x1 ;  /* 0x00005a001d487a11 */ /* 0x000fc400078208ff */
[----:B------:R-:W-:Y:S02]  /*11c0*/  LEA R74, P2, R30, c[0x0][0x168], 0x1 ;  /* 0x00005a001e4a7a11 */ /* 0x000fe400078408ff */
[----:B------:R-:W-:Y:S02]  /*11d0*/  LEA R64, P3, R31, c[0x0][0x168], 0x1 ;  /* 0x00005a001f407a11 */ /* 0x000fe400078608ff */
[----:B------:R-:W-:Y:S02]  /*11e0*/  LEA R76, P4, R32, c[0x0][0x168], 0x1 ;  /* 0x00005a00204c7a11 */ /* 0x000fe400078808ff */
[----:B------:R-:W-:Y:S02]  /*11f0*/  LEA R78, P5, R33, c[0x0][0x168], 0x1 ;  /* 0x00005a00214e7a11 */ /* 0x000fe400078a08ff */
[----:B------:R-:W-:Y:S02]  /*1200*/  LEA R66, P6, R34, c[0x0][0x168], 0x1 ;  /* 0x00005a0022427a11 */ /* 0x000fe400078c08ff */
[----:B------:R-:W-:-:S02]  /*1210*/  LEA R68, P0, R35, c[0x0][0x168], 0x1 ;  /* 0x00005a0023447a11 */ /* 0x000fc400078008ff */
[----:B------:R-:W-:Y:S02]  /*1220*/  SHF.R.S32.HI R86, RZ, 0x5, R86 ;  /* 0x00000005ff567819 */ /* 0x000fe40000011456 */
[C---:B------:R-:W-:Y:S02]  /*1230*/  LOP3.LUT R80, R57.reuse, 0x10, RZ, 0x3c, !PT ;  /* 0x0000001039507812 */ /* 0x040fe400078e3cff */
[C---:B------:R-:W-:Y:S02]  /*1240*/  LOP3.LUT R82, R57.reuse, 0x20, RZ, 0x3c, !PT ;  /* 0x0000002039527812 */ /* 0x040fe400078e3cff */
[----:B------:R-:W-:Y:S02]  /*1250*/  LOP3.LUT R84, R57, 0x30, RZ, 0x3c, !PT ;  /* 0x0000003039547812 */ /* 0x000fe400078e3cff */
[----:B------:R-:W-:Y:S02]  /*1260*/  LEA.HI.X.SX32 R73, R29, c[0x0][0x16c], 0x1, P1 ;  /* 0x00005b001d497a11 */ /* 0x000fe400008f0eff */
[----:B------:R-:W-:-:S02]  /*1270*/  LEA.HI.X.SX32 R75, R30, c[0x0][0x16c], 0x1, P2 ;  /* 0x00005b001e4b7a11 */ /* 0x000fc400010f0eff */
[----:B------:R-:W-:Y:S02]  /*1280*/  LEA.HI.X.SX32 R65, R31, c[0x0][0x16c], 0x1, P3 ;  /* 0x00005b001f417a11 */ /* 0x000fe400018f0eff */
[----:B------:R-:W-:Y:S02]  /*1290*/  LEA.HI.X.SX32 R77, R32, c[0x0][0x16c], 0x1, P4 ;  /* 0x00005b00204d7a11 */ /* 0x000fe400020f0eff */
[----:B------:R-:W-:Y:S02]  /*12a0*/  LEA.HI.X.SX32 R79, R33, c[0x0][0x16c], 0x1, P5 ;  /* 0x00005b00214f7a11 */ /* 0x000fe400028f0eff */
[----:B------:R-:W-:Y:S02]  /*12b0*/  LEA.HI.X.SX32 R67, R34, c[0x0][0x16c], 0x1, P6 ;  /* 0x00005b0022437a11 */ /* 0x000fe400030f0eff */
[----:B------:R-:W-:Y:S02]  /*12c0*/  LEA.HI.X.SX32 R69, R35, c[0x0][0x16c], 0x1, P0 ;  /* 0x00005b0023457a11 */ /* 0x000fe400000f0eff */
.L_x_1:
[----:B------:R-:W-:Y:S01]  /*12d0*/  ISETP.GE.AND P0, PT, R2, UR4, PT ;  /* 0x0000000402007c0c */ /* 0x000fe2000bf06270 */
[----:B------:R-:W-:Y:S01]  /*12e0*/  IMAD.WIDE R28, R55, 0x2, R62 ;  /* 0x00000002371c7825 */ /* 0x000fe200078e023e */
[----:B------:R-:W-:-:S02]  /*12f0*/  PRMT R38, RZ, 0x7610, R38 ;  /* 0x00007610ff267816 */ /* 0x000fc40000000026 */
[----:B------:R-:W-:Y:S01]  /*1300*/  ISETP.GE.AND P1, PT, R15, UR4, PT ;  /* 0x000000040f007c0c */ /* 0x000fe2000bf26270 */
[--C-:B------:R-:W-:Y:S01]  /*1310*/  IMAD.WIDE R30, R105, 0x2, R62.reuse ;  /* 0x00000002691e7825 */ /* 0x100fe200078e023e */
[----:B------:R-:W-:Y:S02]  /*1320*/  ISETP.GE.AND P2, PT, R16, UR4, PT ;  /* 0x0000000410007c0c */ /* 0x000fe4000bf46270 */
[----:B------:R-:W-:Y:S01]  /*1330*/  ISETP.GE.AND P3, PT, R17, UR4, PT ;  /* 0x0000000411007c0c */ /* 0x000fe2000bf66270 */
[----:B------:R-:W-:Y:S01]  /*1340*/  IMAD.WIDE R32, R103, 0x2, R62 ;  /* 0x0000000267207825 */ /* 0x000fe200078e023e */
[----:B------:R-:W-:Y:S02]  /*1350*/  ISETP.GE.AND P4, PT, R18, UR4, PT ;  /* 0x0000000412007c0c */ /* 0x000fe4000bf86270 */
[----:B------:R-:W-:Y:S01]  /*1360*/  PRMT R41, RZ, 0x7610, R41 ;  /* 0x00007610ff297816 */ /* 0x000fe20000000029 */
[----:B------:R0:W2:Y:S01]  /*1370*/  @!P0 LDG.E.U16 R38, [R28.64] ;  /* 0x000000061c268981 */ /* 0x0000a2000c1e1500 */
[----:B------:R-:W-:Y:S01]  /*1380*/  ISETP.GE.AND P0, PT, R19, UR4, PT ;  /* 0x0000000413007c0c */ /* 0x000fe2000bf06270 */
[----:B------:R-:W-:Y:S01]  /*1390*/  IMAD.WIDE R34, R101, 0x2, R62 ;  /* 0x0000000265227825 */ /* 0x000fe200078e023e */
[----:B------:R-:W-:-:S02]  /*13a0*/  PRMT R111, RZ, 0x7610, R111 ;  /* 0x00007610ff6f7816 */ /* 0x000fc4000000006f */
[----:B------:R-:W-:Y:S01]  /*13b0*/  PRMT R107, RZ, 0x7610, R107 ;  /* 0x00007610ff6b7816 */ /* 0x000fe2000000006b */
[----:B------:R-:W-:Y:S01]  /*13c0*/  IMAD.WIDE R36, R99, 0x2, R62 ;  /* 0x0000000263247825 */ /* 0x000fe200078e023e */
[----:B------:R-:W-:Y:S01]  /*13d0*/  PRMT R40, RZ, 0x7610, R40 ;  /* 0x00007610ff287816 */ /* 0x000fe20000000028 */
[----:B------:R1:W3:Y:S01]  /*13e0*/  @!P1 LDG.E.U16 R41, [R30.64] ;  /* 0x000000061e299981 */ /* 0x0002e2000c1e1500 */
[----:B------:R-:W-:Y:S01]  /*13f0*/  PRMT R39, RZ, 0x7610, R39 ;  /* 0x00007610ff277816 */ /* 0x000fe20000000027 */
[----:B0-----:R-:W-:Y:S01]  /*1400*/  IMAD.WIDE R28, R97, 0x2, R62 ;  /* 0x00000002611c7825 */ /* 0x001fe200078e023e */
[----:B------:R-:W-:Y:S01]  /*1410*/  ISETP.GE.AND P1, PT, R20, UR4, PT ;  /* 0x0000000414007c0c */ /* 0x000fe2000bf26270 */
[----:B------:R0:W4:Y:S01]  /*1420*/  @!P2 LDG.E.U16 R111, [R32.64] ;  /* 0x00000006206fa981 */ /* 0x000122000c1e1500 */
[----:B------:R-:W-:-:S03]  /*1430*/  ISETP.GE.AND P2, PT, R21, UR4, PT ;  /* 0x0000000415007c0c */ /* 0x000fc6000bf46270 */
[----:B------:R5:W3:Y:S01]  /*1440*/  @!P3 LDG.E.U16 R107, [R34.64] ;  /* 0x00000006226bb981 */ /* 0x000ae2000c1e1500 */
[----:B------:R-:W-:-:S03]  /*1450*/  ISETP.GE.AND P3, PT, R22, UR4, PT ;  /* 0x0000000416007c0c */ /* 0x000fc6000bf66270 */
[----:B------:R0:W3:Y:S01]  /*1460*/  @!P4 LDG.E.U16 R40, [R36.64] ;  /* 0x000000062428c981 */ /* 0x0000e2000c1e1500 */
[----:B------:R-:W-:-:S03]  /*1470*/  ISETP.GE.AND P4, PT, R23, UR4, PT ;  /* 0x0000000417007c0c */ /* 0x000fc6000bf86270 */
[----:B------:R5:W4:Y:S01]  /*1480*/  @!P0 LDG.E.U16 R39, [R28.64] ;  /* 0x000000061c278981 */ /* 0x000b22000c1e1500 */
[----:B------:R-:W-:Y:S01]  /*1490*/  ISETP.GE.AND P0, PT, R24, UR4, PT ;  /* 0x0000000418007c0c */ /* 0x000fe2000bf06270 */
[----:B-1----:R-:W-:Y:S01]  /*14a0*/  IMAD.WIDE R30, R95, 0x2, R62 ;  /* 0x000000025f1e7825 */ /* 0x002fe200078e023e */
[----:B------:R-:W-:Y:S02]  /*14b0*/  PRMT R109, RZ, 0x7610, R109 ;  /* 0x00007610ff6d7816 */ /* 0x000fe4000000006d */
[----:B------:R-:W-:Y:S01]  /*14c0*/  PRMT R43, RZ, 0x7610, R43 ;  /* 0x00007610ff2b7816 */ /* 0x000fe2000000002b */
[----:B0-----:R-:W-:Y:S01]  /*14d0*/  IMAD.WIDE R32, R93, 0x2, R62 ;  /* 0x000000025d207825 */ /* 0x001fe200078e023e */
[----:B------:R-:W-:Y:S02]  /*14e0*/  PRMT R42, RZ, 0x7610, R42 ;  /* 0x00007610ff2a7816 */ /* 0x000fe4000000002a */
[----:B------:R-:W-:Y:S01]  /*14f0*/  PRMT R113, RZ, 0x7610, R113 ;  /* 0x00007610ff717816 */ /* 0x000fe20000000071 */
[----:B-----5:R-:W-:Y:S01]  /*1500*/  IMAD.WIDE R34, R91, 0x2, R62 ;  /* 0x000000025b227825 */ /* 0x020fe200078e023e */
[----:B------:R-:W-:Y:S01]  /*1510*/  PRMT R115, RZ, 0x7610, R115 ;  /* 0x00007610ff737816 */ /* 0x000fe20000000073 */
[----:B------:R0:W5:Y:S02]  /*1520*/  @!P1 LDG.E.U16 R109, [R30.64] ;  /* 0x000000061e6d9981 */ /* 0x000164000c1e1500 */
[----:B------:R-:W-:-:S04]  /*1530*/  IMAD.WIDE R36, R89, 0x2, R62 ;  /* 0x0000000259247825 */ /* 0x000fc800078e023e */
[----:B------:R-:W-:Y:S01]  /*1540*/  IMAD.WIDE R28, R87, 0x2, R62 ;  /* 0x00000002571c7825 */ /* 0x000fe200078e023e */
[----:B------:R1:W4:Y:S01]  /*1550*/  @!P2 LDG.E.U16 R43, [R32.64] ;  /* 0x00000006202ba981 */ /* 0x000322000c1e1500 */
[----:B------:R-:W-:Y:S02]  /*1560*/  ISETP.GE.AND P1, PT, R25, UR4, PT ;  /* 0x0000000419007c0c */ /* 0x000fe4000bf26270 */
[----:B------:R-:W-:Y:S01]  /*1570*/  ISETP.GE.AND P2, PT, R26, UR4, PT ;  /* 0x000000041a007c0c */ /* 0x000fe2000bf46270 */
[----:B------:R0:W4:Y:S01]  /*1580*/  @!P3 LDG.E.U16 R42, [R34.64] ;  /* 0x00000006222ab981 */ /* 0x000122000c1e1500 */
[----:B------:R-:W-:-:S03]  /*1590*/  ISETP.GE.AND P3, PT, R27, UR4, PT ;  /* 0x000000041b007c0c */ /* 0x000fc6000bf66270 */
[----:B------:R0:W5:Y:S01]  /*15a0*/  @!P4 LDG.E.U16 R113, [R36.64] ;  /* 0x000000062471c981 */ /* 0x000162000c1e1500 */
[----:B------:R-:W-:-:S03]  /*15b0*/  ISETP.GE.AND P4, PT, R52, UR4, PT ;  /* 0x0000000434007c0c */ /* 0x000fc6000bf86270 */
[----:B------:R0:W5:Y:S01]  /*15c0*/  @!P0 LDG.E.U16 R115, [R28.64] ;  /* 0x000000061c738981 */ /* 0x000162000c1e1500 */
[----:B------:R-:W-:Y:S01]  /*15d0*/  ISETP.GE.AND P0, PT, R53, UR4, PT ;  /* 0x0000000435007c0c */ /* 0x000fe2000bf06270 */
[----:B-1----:R-:W-:Y:S01]  /*15e0*/  IMAD.WIDE R32, R85, 0x2, R62 ;  /* 0x0000000255207825 */ /* 0x002fe200078e023e */
[----:B------:R-:W-:Y:S02]  /*15f0*/  PRMT R117, RZ, 0x7610, R117 ;  /* 0x00007610ff757816 */ /* 0x000fe40000000075 */
[----:B------:R-:W-:Y:S01]  /*1600*/  PRMT R88, RZ, 0x7610, R88 ;  /* 0x00007610ff587816 */ /* 0x000fe20000000058 */
[----:B0-----:R-:W-:Y:S01]  /*1610*/  IMAD.WIDE R30, R83, 0x2, R62 ;  /* 0x00000002531e7825 */ /* 0x001fe200078e023e */
[----:B------:R-:W-:Y:S02]  /*1620*/  PRMT R119, RZ, 0x7610, R119 ;  /* 0x00007610ff777816 */ /* 0x000fe40000000077 */
[----:B------:R-:W-:Y:S01]  /*1630*/  PRMT R121, RZ, 0x7610, R121 ;  /* 0x00007610ff797816 */ /* 0x000fe20000000079 */
[----:B------:R-:W-:Y:S01]  /*1640*/  IMAD.WIDE R34, R81, 0x2, R62 ;  /* 0x0000000251227825 */ /* 0x000fe200078e023e */
[----:B------:R-:W-:Y:S01]  /*1650*/  PRMT R123, RZ, 0x7610, R123 ;  /* 0x00007610ff7b7816 */ /* 0x000fe2000000007b */
[----:B------:R0:W5:Y:S02]  /*1660*/  @!P1 LDG.E.U16 R117, [R32.64] ;  /* 0x0000000620759981 */ /* 0x000164000c1e1500 */
[----:B------:R-:W-:-:S02]  /*1670*/  IMAD.WIDE R36, R61, 0x2, R62 ;  /* 0x000000023d247825 */ /* 0x000fc400078e023e */
[----:B------:R1:W5:Y:S02]  /*1680*/  @!P2 LDG.E.U16 R88, [R30.64] ;  /* 0x000000061e58a981 */ /* 0x000364000c1e1500 */
[----:B------:R-:W-:Y:S02]  /*1690*/  IMAD.WIDE R28, R60, 0x2, R62 ;  /* 0x000000023c1c7825 */ /* 0x000fe400078e023e */
[----:B------:R0:W5:Y:S04]  /*16a0*/  @!P3 LDG.E.U16 R119, [R34.64] ;  /* 0x000000062277b981 */ /* 0x000168000c1e1500 */
[----:B------:R0:W5:Y:S04]  /*16b0*/  @!P4 LDG.E.U16 R121, [R36.64] ;  /* 0x000000062479c981 */ /* 0x000168000c1e1500 */
[----:B------:R0:W5:Y:S04]  /*16c0*/  @!P0 LDG.E.U16 R123, [R28.64] ;  /* 0x000000061c7b8981 */ /* 0x000168000c1e1500 */
[----:B------:R-:W-:Y:S01]  /*16d0*/  BAR.SYNC.DEFER_BLOCKING 0x0 ;  /* 0x0000000000007b1d */ /* 0x000fe20000010000 */
[----:B------:R-:W-:Y:S01]  /*16e0*/  ISETP.GE.AND P1, PT, R3, UR4, PT ;  /* 0x0000000403007c0c */ /* 0x000fe2000bf26270 */
[----:B-1----:R-:W-:Y:S01]  /*16f0*/  IMAD.WIDE R30, R54, 0x2, R68 ;  /* 0x00000002361e7825 */ /* 0x002fe200078e0244 */
[----:B------:R-:W-:-:S02]  /*1700*/  PRMT R90, RZ, 0x7610, R90 ;  /* 0x00007610ff5a7816 */ /* 0x000fc4000000005a */
[----:B------:R-:W-:Y:S01]  /*1710*/  PRMT R125, RZ, 0x7610, R125 ;  /* 0x00007610ff7d7816 */ /* 0x000fe2000000007d */
[----:B0-----:R-:W-:Y:S01]  /*1720*/  IMAD.WIDE R32, R54, 0x2, R66 ;  /* 0x0000000236207825 */ /* 0x001fe200078e0242 */
[----:B------:R-:W-:-:S03]  /*1730*/  PRMT R92, RZ, 0x7610, R92 ;  /* 0x00007610ff5c7816 */ /* 0x000fc6000000005c */
[C---:B------:R-:W-:Y:S01]  /*1740*/  IMAD.WIDE R34, R54.reuse, 0x2, R64 ;  /* 0x0000000236227825 */ /* 0x040fe200078e0240 */
[----:B------:R-:W-:Y:S02]  /*1750*/  PRMT R98, RZ, 0x7610, R98 ;  /* 0x00007610ff627816 */ /* 0x000fe40000000062 */
[----:B------:R-:W-:Y:S01]  /*1760*/  PRMT R94, RZ, 0x7610, R94 ;  /* 0x00007610ff5e7816 */ /* 0x000fe2000000005e */
[C---:B------:R-:W-:Y:S01]  /*1770*/  IMAD.WIDE R28, R54.reuse, 0x2, R74 ;  /* 0x00000002361c7825 */ /* 0x040fe200078e024a */
[----:B------:R-:W-:Y:S02]  /*1780*/  PRMT R100, RZ, 0x7610, R100 ;  /* 0x00007610ff647816 */ /* 0x000fe40000000064 */
[----:B------:R-:W-:Y:S01]  /*1790*/  PRMT R96, RZ, 0x7610, R96 ;  /* 0x00007610ff607816 */ /* 0x000fe20000000060 */
[C---:B------:R-:W-:Y:S01]  /*17a0*/  IMAD.WIDE R36, R54.reuse, 0x2, R70 ;  /* 0x0000000236247825 */ /* 0x040fe200078e0246 */
[----:B------:R-:W-:Y:S01]  /*17b0*/  PRMT R102, RZ, 0x7610, R102 ;  /* 0x00007610ff667816 */ /* 0x000fe20000000066 */
[----:B------:R0:W5:Y:S04]  /*17c0*/  @!P1 LDG.E.U16 R90, [R30.64] ;  /* 0x000000061e5a9981 */ /* 0x000168000c1e1500 */
[----:B------:R1:W5:Y:S04]  /*17d0*/  @!P1 LDG.E.U16 R125, [R32.64] ;  /* 0x00000006207d9981 */ /* 0x000368000c1e1500 */
[----:B------:R1:W5:Y:S01]  /*17e0*/  @!P1 LDG.E.U16 R92, [R34.64] ;  /* 0x00000006225c9981 */ /* 0x000362000c1e1500 */
[----:B0-----:R-:W-:-:S03]  /*17f0*/  IMAD.WIDE R30, R54, 0x2, R78 ;  /* 0x00000002361e7825 */ /* 0x001fc600078e024e */
[----:B------:R-:W5:Y:S01]  /*1800*/  @!P1 LDG.E.U16 R98, [R28.64] ;  /* 0x000000061c629981 */ /* 0x000f62000c1e1500 */
[----:B-1----:R-:W-:-:S03]  /*1810*/  IMAD.WIDE R32, R54, 0x2, R72 ;  /* 0x0000000236207825 */ /* 0x002fc600078e0248 */
[----:B------:R-:W5:Y:S01]  /*1820*/  @!P1 LDG.E.U16 R94, [R30.64] ;  /* 0x000000061e5e9981 */ /* 0x000f62000c1e1500 */
[----:B------:R-:W-:-:S03]  /*1830*/  IMAD.WIDE R34, R54, 0x2, R76 ;  /* 0x0000000236227825 */ /* 0x000fc600078e024c */
[----:B------:R-:W5:Y:S04]  /*1840*/  @!P1 LDG.E.U16 R100, [R32.64] ;  /* 0x0000000620649981 */ /* 0x000f68000c1e1500 */
[----:B------:R-:W5:Y:S04]  /*1850*/  @!P1 LDG.E.U16 R96, [R34.64] ;  /* 0x0000000622609981 */ /* 0x000f68000c1e1500 */
[----:B------:R-:W5:Y:S01]  /*1860*/  @!P1 LDG.E.U16 R102, [R36.64] ;  /* 0x0000000624669981 */ /* 0x000f62000c1e1500 */
[----:B------:R-:W-:-:S04]  /*1870*/  IADD3 R86, R86, -0x1, RZ ;  /* 0xffffffff56567810 */ /* 0x000fc80007ffe0ff */
[----:B------:R-:W-:Y:S01]  /*1880*/  ISETP.NE.U32.AND P0, PT, R86, RZ, PT ;  /* 0x000000ff5600720c */ /* 0x000fe20003f05070 */
[----:B------:R-:W-:Y:S01]  /*1890*/  UIADD3 UR4, UR4, -0x20, URZ ;  /* 0xffffffe004047890 */ /* 0x000fe2000fffe03f */
[----:B------:R-:W-:-:S04]  /*18a0*/  IMAD.WIDE R70, R58, 0x2, R70 ;  /* 0x000000023a467825 */ /* 0x000fc800078e0246 */
[----:B------:R-:W-:-:S04]  /*18b0*/  IMAD.WIDE R72, R58, 0x2, R72 ;  /* 0x000000023a487825 */ /* 0x000fc800078e0248 */
[----:B------:R-:W-:-:S04]  /*18c0*/  IMAD.WIDE R74, R58, 0x2, R74 ;  /* 0x000000023a4a7825 */ /* 0x000fc800078e024a */
[----:B------:R-:W-:-:S04]  /*18d0*/  IMAD.WIDE R64, R58, 0x2, R64 ;  /* 0x000000023a407825 */ /* 0x000fc800078e0240 */
[----:B------:R-:W-:-:S04]  /*18e0*/  IMAD.WIDE R76, R58, 0x2, R76 ;  /* 0x000000023a4c7825 */ /* 0x000fc800078e024c */
[----:B------:R-:W-:-:S04]  /*18f0*/  IMAD.WIDE R78, R58, 0x2, R78 ;  /* 0x000000023a4e7825 */ /* 0x000fc800078e024e */
[----:B------:R-:W-:-:S04]  /*1900*/  IMAD.WIDE R66, R58, 0x2, R66 ;  /* 0x000000023a427825 */ /* 0x000fc800078e0242 */
[----:B------:R-:W-:-:S04]  /*1910*/  IMAD.WIDE R68, R58, 0x2, R68 ;  /* 0x000000023a447825 */ /* 0x000fc800078e0244 */
[----:B------:R-:W-:Y:S01]  /*1920*/  IMAD.WIDE R62, R59, 0x2, R62 ;  /* 0x000000023b3e7825 */ /* 0x000fe200078e023e */
[----:B--2---:R-:W-:Y:S04]  /*1930*/  STS.U16 [R57], R38 ;  /* 0x0000002639007388 */ /* 0x004fe80000000400 */
[----:B---3--:R-:W-:Y:S04]  /*1940*/  STS.U16 [R57+0x200], R40 ;  /* 0x0002002839007388 */ /* 0x008fe80000000400 */
[----:B----4-:R-:W-:Y:S04]  /*1950*/  STS.U16 [R57+0x400], R42 ;  /* 0x0004002a39007388 */ /* 0x010fe80000000400 */
[----:B-----5:R-:W-:Y:S04]  /*1960*/  STS.U16 [R57+0x600], R88 ;  /* 0x0006005839007388 */ /* 0x020fe80000000400 */
[----:B------:R-:W-:Y:S04]  /*1970*/  STS.U16 [R80+0x80], R41 ;  /* 0x0000802950007388 */ /* 0x000fe80000000400 */
        /* <DEDUP_REMOVED lines=19> */
[----:B------:R-:W-:Y:S06]  /*1ab0*/  BAR.SYNC.DEFER_BLOCKING 0x0 ;  /* 0x0000000000007b1d */ /* 0x000fec0000010000 */
[----:B------:R-:W-:Y:S04]  /*1ac0*/  LDSM.16.MT88.4 R36, [R14] ;  /* 0x000000000e24783b */ /* 0x000fe80000004200 */
[----:B------:R-:W0:Y:S04]  /*1ad0*/  LDSM.16.M88.4 R28, [R56+0x800] ;  /* 0x00080000381c783b */ /* 0x000e280000000200 */
[----:B------:R-:W1:Y:S04]  /*1ae0*/  LDSM.16.M88.4 R40, [R56+0xa00] ;  /* 0x000a00003828783b */ /* 0x000e680000000200 */
[----:B------:R-:W2:Y:S01]  /*1af0*/  LDSM.16.MT88.4 R32, [R14+0x400] ;  /* 0x000400000e20783b */ /* 0x000ea20000004200 */
[C---:B0-----:R-:W-:Y:S08]  /*1b00*/  HMMA.16816.F32 R48, R36.reuse, R28, R48 ;  /* 0x0000001c2430723c */ /* 0x041ff00000001830 */
[----:B-1----:R-:W-:Y:S11]  /*1b10*/  HMMA.16816.F32 R44, R36, R40, R44 ;  /* 0x00000028242c723c */ /* 0x002ff6000000182c */
[----:B------:R-:W-:Y:S05]  /*1b20*/  @!UPT UIADD3 URZ, URZ, URZ, URZ ;  /* 0x0000003f3f3ff290 */ /* 0x000fea000fffe03f */
[C---:B--2---:R-:W-:Y:S08]  /*1b30*/  HMMA.16816.F32 R48, R32.reuse, R30, R48 ;  /* 0x0000001e2030723c */ /* 0x044ff00000001830 */
[----:B------:R-:W-:Y:S01]  /*1b40*/  HMMA.16816.F32 R44, R32, R42, R44 ;  /* 0x0000002a202c723c */ /* 0x000fe2000000182c */
[----:B------:R-:W-:Y:S07]  /*1b50*/  @P0 BRA `(.L_x_1) ;  /* 0xfffff77000000947 */ /* 0x000fee000383ffff */
[----:B------:R-:W-:-:S15]  /*1b60*/  NOP ;  /* 0x0000000000007918 */ /* 0x000fde0000000000 */
[----:B------:R-:W-:-:S01]  /*1b70*/  NOP ;  /* 0x0000000000007918 */ /* 0x000fc20000000000 */
[----:B------:R-:W-:Y:S02]  /*1b80*/  F2FP.PACK_AB R47, R47, R51 ;  /* 0x000000332f2f723e */ /* 0x000fe400000000ff */
[----:B------:R-:W-:-:S02]  /*1b90*/  F2FP.PACK_AB R46, R46, R50 ;  /* 0x000000322e2e723e */ /* 0x000fc400000000ff */
[----:B------:R-:W-:Y:S02]  /*1ba0*/  F2FP.PACK_AB R45, R45, R49 ;  /* 0x000000312d2d723e */ /* 0x000fe400000000ff */
[----:B------:R-:W-:-:S07]  /*1bb0*/  F2FP.PACK_AB R44, R44, R48 ;  /* 0x000000302c2c723e */ /* 0x000fce00000000ff */
.L_x_0:
[----:B------:R-:W-:Y:S01]  /*1bc0*/  BAR.SYNC.DEFER_BLOCKING 0x0 ;  /* 0x0000000000007b1d */ /* 0x000fe20000010000 */
[----:B------:R-:W-:Y:S01]  /*1bd0*/  ISETP.NE.U32.AND P0, PT, R4, RZ, PT ;  /* 0x000000ff0400720c */ /* 0x000fe20003f05070 */
[C---:B------:R-:W-:Y:S01]  /*1be0*/  IMAD.SHL.U32 R2, R0.reuse, 0x10, RZ ;  /* 0x0000001000027824 */ /* 0x040fe200078e00ff */
[----:B------:R-:W-:Y:S01]  /*1bf0*/  LOP3.LUT R14, R0, 0x18, RZ, 0xc0, !PT ;  /* 0x00000018000e7812 */ /* 0x000fe200078ec0ff */
[----:B------:R-:W-:Y:S01]  /*1c00*/  IMAD.SHL.U32 R3, R3, 0x4, RZ ;  /* 0x0000000403037824 */ /* 0x000fe200078e00ff */
[----:B------:R-:W-:Y:S01]  /*1c10*/  SEL R0, RZ, 0x208, !P0 ;  /* 0x00000208ff007807 */ /* 0x000fe20004000000 */
[----:B------:R-:W-:Y:S01]  /*1c20*/  IMAD R16, R12, c[0x0][0x198], RZ ;  /* 0x000066000c107a24 */ /* 0x000fe200078e02ff */
[----:B------:R-:W-:Y:S02]  /*1c30*/  LOP3.LUT R15, R2, 0x70, RZ, 0xc0, !PT ;  /* 0x00000070020f7812 */ /* 0x000fe400078ec0ff */
[----:B------:R-:W-:-:S02]  /*1c40*/  LOP3.LUT R0, R0, R3, RZ, 0x3c, !PT ;  /* 0x0000000300007212 */ /* 0x000fc400078e3cff */
[C---:B------:R-:W-:Y:S01]  /*1c50*/  ISETP.GE.AND P0, PT, R13.reuse, c[0x0][0x178], PT ;  /* 0x00005e000d007a0c */ /* 0x040fe20003f06270 */
[----:B------:R-:W-:Y:S01]  /*1c60*/  IMAD R15, R14, 0x20, R15 ;  /* 0x000000200e0f7824 */ /* 0x000fe200078e020f */
[----:B------:R-:W-:Y:S01]  /*1c70*/  LOP3.LUT R2, R0, 0x4, RZ, 0x3c, !PT ;  /* 0x0000000400027812 */ /* 0x000fe200078e3cff */
[----:B------:R-:W-:Y:S01]  /*1c80*/  IMAD R13, R13, c[0x0][0x194], RZ ;  /* 0x000065000d0d7a24 */ /* 0x000fe200078e02ff */
[C---:B------:R-:W-:Y:S01]  /*1c90*/  ISETP.LT.AND P1, PT, R5.reuse, c[0x0][0x17c], !P0 ;  /* 0x00005f0005007a0c */ /* 0x040fe20004721270 */
[----:B------:R-:W-:Y:S01]  /*1ca0*/  IMAD R15, R4, 0x4, R15 ;  /* 0x00000004040f7824 */ /* 0x000fe200078e020f */
[C---:B------:R-:W-:Y:S01]  /*1cb0*/  ISETP.LT.AND P4, PT, R6.reuse, c[0x0][0x17c], !P0 ;  /* 0x00005f0006007a0c */ /* 0x040fe20004781270 */
[----:B------:R-:W-:Y:S01]  /*1cc0*/  IMAD R5, R5, c[0x0][0x198], RZ ;  /* 0x0000660005057a24 */ /* 0x000fe200078e02ff */
[----:B------:R-:W-:Y:S01]  /*1cd0*/  LEA R18, P2, R13, c[0x0][0x170], 0x1 ;  /* 0x00005c000d127a11 */ /* 0x000fe200078408ff */
[----:B------:R-:W-:Y:S01]  /*1ce0*/  IMAD R6, R6, c[0x0][0x198], RZ ;  /* 0x0000660006067a24 */ /* 0x000fe200078e02ff */
[----:B------:R-:W-:-:S02]  /*1cf0*/  LEA.HI R15, R14, R15, RZ, 0x1f ;  /* 0x0000000f0e0f7211 */ /* 0x000fc400078ff8ff */
[----:B------:R-:W-:Y:S01]  /*1d00*/  LEA.HI.X.SX32 R20, R13, c[0x0][0x174], 0x1, P2 ;  /* 0x00005d000d147a11 */ /* 0x000fe200010f0eff */
[----:B------:R-:W-:Y:S01]  /*1d10*/  STS [R0], R44 ;  /* 0x0000002c00007388 */ /* 0x000fe20000000800 */
[C---:B------:R-:W-:Y:S01]  /*1d20*/  LOP3.LUT R3, R15.reuse, 0x4, RZ, 0x3c, !PT ;  /* 0x000000040f037812 */ /* 0x040fe200078e3cff */
[----:B------:R-:W-:Y:S01]  /*1d30*/  IMAD R13, R10, c[0x0][0x198], RZ ;  /* 0x000066000a0d7a24 */ /* 0x000fe200078e02ff */
[----:B------:R-:W-:Y:S01]  /*1d40*/  LOP3.LUT R14, R15, 0xc, RZ, 0x3c, !PT ;  /* 0x0000000c0f0e7812 */ /* 0x000fe200078e3cff */
[----:B------:R0:W-:Y:S01]  /*1d50*/  STS [R0+0x80], R45 ;  /* 0x0000802d00007388 */ /* 0x0001e20000000800 */
[----:B------:R-:W-:Y:S02]  /*1d60*/  LEA R4, P3, R6, R18, 0x1 ;  /* 0x0000001206047211 */ /* 0x000fe400078608ff */
[C---:B------:R-:W-:Y:S01]  /*1d70*/  ISETP.LT.AND P5, PT, R7.reuse, c[0x0][0x17c], !P0 ;  /* 0x00005f0007007a0c */ /* 0x040fe200047a1270 */
[----:B------:R-:W-:Y:S01]  /*1d80*/  STS [R2+0x100], R46 ;  /* 0x0001002e02007388 */ /* 0x000fe20000000800 */
[----:B------:R-:W-:-:S03]  /*1d90*/  IMAD R7, R7, c[0x0][0x198], RZ ;  /* 0x0000660007077a24 */ /* 0x000fc600078e02ff */
[----:B------:R1:W-:Y:S01]  /*1da0*/  STS [R2+0x180], R47 ;  /* 0x0001802f02007388 */ /* 0x0003e20000000800 */
[----:B0-----:R-:W-:-:S03]  /*1db0*/  LOP3.LUT R0, R15, 0x8, RZ, 0x3c, !PT ;  /* 0x000000080f007812 */ /* 0x001fc600078e3cff */
[----:B------:R-:W-:Y:S01]  /*1dc0*/  BAR.SYNC.DEFER_BLOCKING 0x0 ;  /* 0x0000000000007b1d */ /* 0x000fe20000010000 */
[----:B-1----:R-:W-:-:S05]  /*1dd0*/  LEA R2, P2, R5, R18, 0x1 ;  /* 0x0000001205027211 */ /* 0x002fca00078408ff */
[----:B------:R0:W1:Y:S04]  /*1de0*/  LDS R17, [R15] ;  /* 0x000000000f117984 */ /* 0x0000680000000800 */
[----:B------:R2:W3:Y:S04]  /*1df0*/  LDS R19, [R3] ;  /* 0x0000000003137984 */ /* 0x0004e80000000800 */
[----:B------:R4:W5:Y:S01]  /*1e00*/  LDS R21, [R0] ;  /* 0x0000000000157984 */ /* 0x0009620000000800 */
[----:B0-----:R-:W-:-:S03]  /*1e10*/  IMAD R15, R11, c[0x0][0x198], RZ ;  /* 0x000066000b0f7a24 */ /* 0x001fc600078e02ff */
[----:B------:R-:W0:Y:S01]  /*1e20*/  LDS R23, [R14] ;  /* 0x000000000e177984 */ /* 0x000e220000000800 */
[-C--:B--2---:R-:W-:Y:S02]  /*1e30*/  LEA.HI.X.SX32 R3, R5, R20.reuse, 0x1, P2 ;  /* 0x0000001405037211 */ /* 0x084fe400010f0eff */
[----:B------:R-:W-:Y:S01]  /*1e40*/  LEA.HI.X.SX32 R5, R6, R20, 0x1, P3 ;  /* 0x0000001406057211 */ /* 0x000fe200018f0eff */
[----:B----4-:R-:W-:Y:S01]  /*1e50*/  IMAD R0, R8, c[0x0][0x198], RZ ;  /* 0x0000660008007a24 */ /* 0x010fe200078e02ff */
[C---:B------:R-:W-:Y:S01]  /*1e60*/  ISETP.LT.AND P3, PT, R9.reuse, c[0x0][0x17c], !P0 ;  /* 0x00005f0009007a0c */ /* 0x040fe20004761270 */
[----:B------:R-:W-:Y:S01]  /*1e70*/  IMAD R9, R9, c[0x0][0x198], RZ ;  /* 0x0000660009097a24 */ /* 0x000fe200078e02ff */
[----:B------:R-:W-:-:S04]  /*1e80*/  LEA R6, P6, R7, R18, 0x1 ;  /* 0x0000001207067211 */ /* 0x000fc800078c08ff */
[----:B------:R-:W-:Y:S01]  /*1e90*/  LEA.HI.X.SX32 R7, R7, R20, 0x1, P6 ;  /* 0x0000001407077211 */ /* 0x000fe200030f0eff */
[----:B-1----:R1:W-:Y:S04]  /*1ea0*/  @P1 STG.E.U16 [R2.64], R17 ;  /* 0x0000001102001986 */ /* 0x0023e8000c101506 */
[----:B---3--:R2:W-:Y:S01]  /*1eb0*/  @P4 STG.E.U16 [R4.64], R19 ;  /* 0x0000001304004986 */ /* 0x0085e2000c101506 */
[----:B------:R-:W-:Y:S02]  /*1ec0*/  ISETP.LT.AND P4, PT, R8, c[0x0][0x17c], !P0 ;  /* 0x00005f0008007a0c */ /* 0x000fe40004781270 */
[-C--:B------:R-:W-:Y:S01]  /*1ed0*/  LEA R8, P6, R13, R18.reuse, 0x1 ;  /* 0x000000120d087211 */ /* 0x080fe200078c08ff */
[----:B-----5:R3:W-:Y:S01]  /*1ee0*/  @P5 STG.E.U16 [R6.64], R21 ;  /* 0x0000001506005986 */ /* 0x0207e2000c101506 */
[----:B-1----:R-:W-:-:S02]  /*1ef0*/  LEA R2, P1, R0, R18, 0x1 ;  /* 0x0000001200027211 */ /* 0x002fc400078208ff */
[----:B------:R-:W-:Y:S02]  /*1f00*/  PRMT R17, R17, 0x7632, R17 ;  /* 0x0000763211117816 */ /* 0x000fe40000000011 */
[----:B--2---:R-:W-:Y:S02]  /*1f10*/  LEA R4, P2, R9, R18, 0x1 ;  /* 0x0000001209047211 */ /* 0x004fe400078408ff */
[----:B------:R-:W-:Y:S02]  /*1f20*/  LEA.HI.X.SX32 R3, R0, R20, 0x1, P1 ;  /* 0x0000001400037211 */ /* 0x000fe400008f0eff */
[----:B------:R-:W-:Y:S02]  /*1f30*/  LEA R14, P1, R15, R18, 0x1 ;  /* 0x000000120f0e7211 */ /* 0x000fe400078208ff */
[----:B------:R-:W-:Y:S01]  /*1f40*/  LEA.HI.X.SX32 R5, R9, R20, 0x1, P2 ;  /* 0x0000001409057211 */ /* 0x000fe200010f0eff */
[----:B0-----:R0:W-:Y:S01]  /*1f50*/  @P4 STG.E.U16 [R2.64], R23 ;  /* 0x0000001702004986 */ /* 0x0011e2000c101506 */
[----:B------:R-:W-:-:S02]  /*1f60*/  ISETP.LT.AND P2, PT, R10, c[0x0][0x17c], !P0 ;  /* 0x00005f000a007a0c */ /* 0x000fc40004741270 */
[-C--:B------:R-:W-:Y:S01]  /*1f70*/  LEA.HI.X.SX32 R15, R15, R20.reuse, 0x1, P1 ;  /* 0x000000140f0f7211 */ /* 0x080fe200008f0eff */
[----:B------:R0:W-:Y:S01]  /*1f80*/  @P3 STG.E.U16 [R4.64], R17 ;  /* 0x0000001104003986 */ /* 0x0001e2000c101506 */
[----:B------:R-:W-:Y:S02]  /*1f90*/  ISETP.LT.AND P1, PT, R11, c[0x0][0x17c], !P0 ;  /* 0x00005f000b007a0c */ /* 0x000fe40004721270 */
[----:B------:R-:W-:Y:S02]  /*1fa0*/  ISETP.LT.AND P0, PT, R12, c[0x0][0x17c], !P0 ;  /* 0x00005f000c007a0c */ /* 0x000fe40004701270 */
[----:B------:R-:W-:Y:S02]  /*1fb0*/  LEA.HI.X.SX32 R9, R13, R20, 0x1, P6 ;  /* 0x000000140d097211 */ /* 0x000fe400030f0eff */
[----:B------:R-:W-:Y:S02]  /*1fc0*/  PRMT R19, R19, 0x7632, R19 ;  /* 0x0000763213137816 */ /* 0x000fe40000000013 */
[----:B---3--:R-:W-:-:S02]  /*1fd0*/  PRMT R7, R21, 0x7632, R7 ;  /* 0x0000763215077816 */ /* 0x008fc40000000007 */
[C---:B------:R-:W-:Y:S01]  /*1fe0*/  LEA R10, P6, R16.reuse, R18, 0x1 ;  /* 0x00000012100a7211 */ /* 0x040fe200078c08ff */
[----:B------:R0:W-:Y:S03]  /*1ff0*/  @P2 STG.E.U16 [R8.64], R19 ;  /* 0x0000001308002986 */ /* 0x0001e6000c101506 */
[----:B------:R-:W-:Y:S01]  /*2000*/  LEA.HI.X.SX32 R11, R16, R20, 0x1, P6 ;  /* 0x00000014100b7211 */ /* 0x000fe200030f0eff */
[----:B------:R0:W-:Y:S01]  /*2010*/  @P1 STG.E.U16 [R14.64], R7 ;  /* 0x000000070e001986 */ /* 0x0001e2000c101506 */
[----:B------:R-:W-:Y:S07]  /*2020*/  @!P0 EXIT ;  /* 0x000000000000894d */ /* 0x000fee0003800000 */
[----:B0-----:R-:W-:-:S05]  /*2030*/  PRMT R5, R23, 0x7632, R5 ;  /* 0x0000763217057816 */ /* 0x001fca0000000005 */
[----:B------:R-:W-:Y:S01]  /*2040*/  STG.E.U16 [R10.64], R5 ;  /* 0x000000050a007986 */ /* 0x000fe2000c101506 */
[----:B------:R-:W-:Y:S05]  /*2050*/  EXIT ;  /* 0x000000000000794d */ /* 0x000fea0003800000 */
.L_x_2:
[----:B------:R-:W-:-:S00]  /*2060*/  BRA `(.L_x_2) ;  /* 0xfffffff000007947 */ /* 0x000fc0000383ffff */
[----:B------:R-:W-:-:S00]  /*2070*/  NOP ;  /* 0x0000000000007918 */ /* 0x000fc00000000000 */
        /* <DEDUP_REMOVED lines=8> */
.L_x_3:


//--------------------- .nv.shared.matmul_kernel  --------------------------
	.section	.nv.shared.matmul_kernel,"aw",@nobits
	.sectionflags	@""
	.align	16
